// auto-generated by cutlass_sweep.gemm — config: {"arch": "sm_90", "cluster_m": 1, "cluster_n": 1, "dtype": "int8", "dtype_b": "int8", "layout": "nt", "stages": 0, "tile_k": 64, "tile_m": 192, "tile_n": 160}
#include "cutlass/cutlass.h"
#include "cutlass/gemm/collective/collective_builder.hpp"
#include "cutlass/gemm/device/gemm_universal_adapter.h"
#include "cutlass/gemm/kernel/gemm_universal.hpp"
#include "cutlass/epilogue/collective/collective_builder.hpp"

using ElemA = int8_t;
using ElemB = int8_t;
using ElemCD = int8_t;
using Acc  = int32_t;
using TileShape    = cute::Shape<cute::_192, cute::_160, cute::_64>;
using ClusterShape = cute::Shape<cute::_1, cute::_1, cute::_1>;

using CollectiveEpilogue = typename cutlass::epilogue::collective::CollectiveBuilder<
    cutlass::arch::Sm90, cutlass::arch::OpClassTensorOp,
    TileShape, ClusterShape,
    cutlass::epilogue::collective::EpilogueTileAuto,
    Acc, Acc,
    ElemCD, cutlass::layout::RowMajor, 128 / cutlass::sizeof_bits<ElemCD>::value,
    ElemCD, cutlass::layout::RowMajor, 128 / cutlass::sizeof_bits<ElemCD>::value,
    cutlass::epilogue::collective::EpilogueScheduleAuto
  >::CollectiveOp;

using CollectiveMainloop = typename cutlass::gemm::collective::CollectiveBuilder<
    cutlass::arch::Sm90, cutlass::arch::OpClassTensorOp,
    ElemA, cutlass::layout::RowMajor, 128 / cutlass::sizeof_bits<ElemA>::value,
    ElemB, cutlass::layout::ColumnMajor, 128 / cutlass::sizeof_bits<ElemB>::value,
    Acc,
    TileShape, ClusterShape,
    cutlass::gemm::collective::StageCountAutoCarveout<static_cast<int>(sizeof(typename CollectiveEpilogue::SharedStorage))>,
    cutlass::gemm::collective::KernelScheduleAuto
  >::CollectiveOp;

using GemmKernel = cutlass::gemm::kernel::GemmUniversal<
    cute::Shape<int,int,int,int>,
    CollectiveMainloop,
    CollectiveEpilogue
>;
using Gemm = cutlass::gemm::device::GemmUniversalAdapter<GemmKernel>;

// Force the device kernel symbol into the cubin without needing a host main.
auto* _anchor = &cutlass::device_kernel<GemmKernel>;


// ===== COMPILED SASS (sm_90a) =====

	.target	sm_90a

	.elftype	@"ET_EXEC"


//--------------------- .note.nv.tkinfo           --------------------------
	.section	.note.nv.tkinfo,"",@"SHT_NOTE"
	.sectionflags	@"SHF_NOTE_NV_TKINFO"
	.tkinfo
        /*0018*/ 	.word	0x00000002
        /*0030*/ 	.string	""
        /*0030*/ 	.string	"ptxas"
        /*0030*/ 	.string	"Cuda compilation tools, release 13.0, V13.0.88"
        /*0030*/ 	.string	"Build cuda_13.0.r13.0/compiler.36424714_0"
        /*0030*/ 	.string	"-arch sm_90a -m 64 "



//--------------------- .note.nv.cuinfo           --------------------------
	.section	.note.nv.cuinfo,"",@"SHT_NOTE"
	.sectionflags	@"SHF_NOTE_NV_CUINFO"
        /*0018*/ 	.short	0x0002
        /*001a*/ 	.short	0x005a
        /*001c*/ 	.short	0x0082
	.zero		2


//--------------------- .nv.info                  --------------------------
	.section	.nv.info,"",@"SHT_CUDA_INFO"
	.align	4


	//----- nvinfo : EIATTR_REGCOUNT
	.align		4
        /*0000*/ 	.byte	0x04, 0x2f
        /*0002*/ 	.short	(.L_15 - .L_14)
	.align		4
.L_14:
        /*0004*/ 	.word	index@(_ZN7cutlass13device_kernelINS_4gemm6kernel13GemmUniversalIN4cute5tupleIJiiiiEEENS1_10collective13CollectiveMmaINS1_34MainloopSm90TmaGmmaWarpSpecializedILi10ENS5_IJNS4_1CILi1EEESB_SB_EEENS1_35KernelTmaWarpSpecializedCooperativeEEENS5_IJNSA_ILi192EEENSA_ILi160EEENSA_ILi64EEEEEEaNS5_IJlSB_lEEEaSJ_NS4_8TiledMMAINS4_8MMA_AtomIJNS4_4SM904GMMA26MMA_64x32x32_S32S8S8_SS_TNEEEENS4_6LayoutINS5_IJNSA_ILi2EEESB_SB_EEENS5_IJSB_NSA_ILi0EEEST_EEEEENS5_IJNS4_10UnderscoreESW_SW_EEEEENS4_13SM90_TMA_LOADENS4_14ComposedLayoutINS4_7SwizzleILi2ELi4ELi3EEENS4_18smem_ptr_flag_bitsILi8EEENSQ_INS5_IJNSA_ILi8EEESH_EEENS5_IJSH_SB_EEEEEEEvNS4_8identityESZ_S19_vS1A_EENS_8epilogue10collective6detail29Sm90TmaWarpSpecializedAdapterINS1D_15DefaultEpilogueIaSJ_SJ_NS1C_6thread17LinearCombinationIaLi1EiiLNS1H_9ScaleType4KindE0ELNS_15FloatRoundStyleE2EaEENS1_15EpilogueDefaultEEEEEvvEEEEvNT_6ParamsE)
        /*0008*/ 	.word	0x000000a8


	//----- nvinfo : EIATTR_FRAME_SIZE
	.align		4
.L_15:
        /*000c*/ 	.byte	0x04, 0x11
        /*000e*/ 	.short	(.L_17 - .L_16)
	.align		4
.L_16:
        /*0010*/ 	.word	index@(_ZN7cutlass13device_kernelINS_4gemm6kernel13GemmUniversalIN4cute5tupleIJiiiiEEENS1_10collective13CollectiveMmaINS1_34MainloopSm90TmaGmmaWarpSpecializedILi10ENS5_IJNS4_1CILi1EEESB_SB_EEENS1_35KernelTmaWarpSpecializedCooperativeEEENS5_IJNSA_ILi192EEENSA_ILi160EEENSA_ILi64EEEEEEaNS5_IJlSB_lEEEaSJ_NS4_8TiledMMAINS4_8MMA_AtomIJNS4_4SM904GMMA26MMA_64x32x32_S32S8S8_SS_TNEEEENS4_6LayoutINS5_IJNSA_ILi2EEESB_SB_EEENS5_IJSB_NSA_ILi0EEEST_EEEEENS5_IJNS4_10UnderscoreESW_SW_EEEEENS4_13SM90_TMA_LOADENS4_14ComposedLayoutINS4_7SwizzleILi2ELi4ELi3EEENS4_18smem_ptr_flag_bitsILi8EEENSQ_INS5_IJNSA_ILi8EEESH_EEENS5_IJSH_SB_EEEEEEEvNS4_8identityESZ_S19_vS1A_EENS_8epilogue10collective6detail29Sm90TmaWarpSpecializedAdapterINS1D_15DefaultEpilogueIaSJ_SJ_NS1C_6thread17LinearCombinationIaLi1EiiLNS1H_9ScaleType4KindE0ELNS_15FloatRoundStyleE2EaEENS1_15EpilogueDefaultEEEEEvvEEEEvNT_6ParamsE)
        /*0014*/ 	.word	0x00000000


	//----- nvinfo : EIATTR_MIN_STACK_SIZE
	.align		4
.L_17:
        /*0018*/ 	.byte	0x04, 0x12
        /*001a*/ 	.short	(.L_19 - .L_18)
	.align		4
.L_18:
        /*001c*/ 	.word	index@(_ZN7cutlass13device_kernelINS_4gemm6kernel13GemmUniversalIN4cute5tupleIJiiiiEEENS1_10collective13CollectiveMmaINS1_34MainloopSm90TmaGmmaWarpSpecializedILi10ENS5_IJNS4_1CILi1EEESB_SB_EEENS1_35KernelTmaWarpSpecializedCooperativeEEENS5_IJNSA_ILi192EEENSA_ILi160EEENSA_ILi64EEEEEEaNS5_IJlSB_lEEEaSJ_NS4_8TiledMMAINS4_8MMA_AtomIJNS4_4SM904GMMA26MMA_64x32x32_S32S8S8_SS_TNEEEENS4_6LayoutINS5_IJNSA_ILi2EEESB_SB_EEENS5_IJSB_NSA_ILi0EEEST_EEEEENS5_IJNS4_10UnderscoreESW_SW_EEEEENS4_13SM90_TMA_LOADENS4_14ComposedLayoutINS4_7SwizzleILi2ELi4ELi3EEENS4_18smem_ptr_flag_bitsILi8EEENSQ_INS5_IJNSA_ILi8EEESH_EEENS5_IJSH_SB_EEEEEEEvNS4_8identityESZ_S19_vS1A_EENS_8epilogue10collective6detail29Sm90TmaWarpSpecializedAdapterINS1D_15DefaultEpilogueIaSJ_SJ_NS1C_6thread17LinearCombinationIaLi1EiiLNS1H_9ScaleType4KindE0ELNS_15FloatRoundStyleE2EaEENS1_15EpilogueDefaultEEEEEvvEEEEvNT_6ParamsE)
        /*0020*/ 	.word	0x00000000
.L_19:


//--------------------- .nv.compat                --------------------------
	.section	.nv.compat,"",@"SHT_CUDA_COMPAT_INFO"
	.align	4
        /*0000*/ 	.byte	0x02, 0x09, 0x01, 0x00, 0x02, 0x02, 0x04, 0x00, 0x02, 0x05, 0x05, 0x00, 0x03, 0x07, 0x01, 0x01
        /*0010*/ 	.byte	0x02, 0x03, 0x01, 0x00, 0x02, 0x06, 0x01, 0x00, 0x04, 0x0b, 0x08, 0x00, 0x00, 0x00, 0x00, 0x00
        /*0020*/ 	.byte	0x00, 0x00, 0x00, 0x00


//--------------------- .nv.info._ZN7cutlass13device_kernelINS_4gemm6kernel13GemmUniversalIN4cute5tupleIJiiiiEEENS1_10collective13CollectiveMmaINS1_34MainloopSm90TmaGmmaWarpSpecializedILi10ENS5_IJNS4_1CILi1EEESB_SB_EEENS1_35KernelTmaWarpSpecializedCooperativeEEENS5_IJNSA_ILi192EEENSA_ILi160EEENSA_ILi64EEEEEEaNS5_IJlSB_lEEEaSJ_NS4_8TiledMMAINS4_8MMA_AtomIJNS4_4SM904GMMA26MMA_64x32x32_S32S8S8_SS_TNEEEENS4_6LayoutINS5_IJNSA_ILi2EEESB_SB_EEENS5_IJSB_NSA_ILi0EEEST_EEEEENS5_IJNS4_10UnderscoreESW_SW_EEEEENS4_13SM90_TMA_LOADENS4_14ComposedLayoutINS4_7SwizzleILi2ELi4ELi3EEENS4_18smem_ptr_flag_bitsILi8EEENSQ_INS5_IJNSA_ILi8EEESH_EEENS5_IJSH_SB_EEEEEEEvNS4_8identityESZ_S19_vS1A_EENS_8epilogue10collective6detail29Sm90TmaWarpSpecializedAdapterINS1D_15DefaultEpilogueIaSJ_SJ_NS1C_6thread17LinearCombinationIaLi1EiiLNS1H_9ScaleType4KindE0ELNS_15FloatRoundStyleE2EaEENS1_15EpilogueDefaultEEEEEvvEEEEvNT_6ParamsE --------------------------
	.section	.nv.info._ZN7cutlass13device_kernelINS_4gemm6kernel13GemmUniversalIN4cute5tupleIJiiiiEEENS1_10collective13CollectiveMmaINS1_34MainloopSm90TmaGmmaWarpSpecializedILi10ENS5_IJNS4_1CILi1EEESB_SB_EEENS1_35KernelTmaWarpSpecializedCooperativeEEENS5_IJNSA_ILi192EEENSA_ILi160EEENSA_ILi64EEEEEEaNS5_IJlSB_lEEEaSJ_NS4_8TiledMMAINS4_8MMA_AtomIJNS4_4SM904GMMA26MMA_64x32x32_S32S8S8_SS_TNEEEENS4_6LayoutINS5_IJNSA_ILi2EEESB_SB_EEENS5_IJSB_NSA_ILi0EEEST_EEEEENS5_IJNS4_10UnderscoreESW_SW_EEEEENS4_13SM90_TMA_LOADENS4_14ComposedLayoutINS4_7SwizzleILi2ELi4ELi3EEENS4_18smem_ptr_flag_bitsILi8EEENSQ_INS5_IJNSA_ILi8EEESH_EEENS5_IJSH_SB_EEEEEEEvNS4_8identityESZ_S19_vS1A_EENS_8epilogue10collective6detail29Sm90TmaWarpSpecializedAdapterINS1D_15DefaultEpilogueIaSJ_SJ_NS1C_6thread17LinearCombinationIaLi1EiiLNS1H_9ScaleType4KindE0ELNS_15FloatRoundStyleE2EaEENS1_15EpilogueDefaultEEEEEvvEEEEvNT_6ParamsE,"",@"SHT_CUDA_INFO"
	.sectionflags	@""
	.align	4


	//----- nvinfo : EIATTR_CUDA_API_VERSION
	.align		4
        /*0000*/ 	.byte	0x04, 0x37
        /*0002*/ 	.short	(.L_21 - .L_20)
.L_20:
        /*0004*/ 	.word	0x00000082


	//----- nvinfo : EIATTR_KPARAM_INFO
	.align		4
.L_21:
        /*0008*/ 	.byte	0x04, 0x17
        /*000a*/ 	.short	(.L_23 - .L_22)
.L_22:
        /*000c*/ 	.word	0x00000000
        /*0010*/ 	.short	0x0000
        /*0012*/ 	.short	0x0070
        /*0014*/ 	.byte	0x00, 0xf0, 0x01, 0x10


	//----- nvinfo : EIATTR_SPARSE_MMA_MASK
	.align		4
.L_23:
        /*0018*/ 	.byte	0x03, 0x50
        /*001a*/ 	.short	0x0000


	//----- nvinfo : EIATTR_MAXREG_COUNT
	.align		4
        /*001c*/ 	.byte	0x03, 0x1b
        /*001e*/ 	.short	0x00a8


	//----- nvinfo : EIATTR_NUM_BARRIERS
	.align		4
        /*0020*/ 	.byte	0x02, 0x4c
        /*0022*/ 	.byte	0x01
	.zero		1


	//----- nvinfo : EIATTR_EXTERNS
	.align		4
        /*0024*/ 	.byte	0x04, 0x0f
        /*0026*/ 	.short	(.L_25 - .L_24)


	//   ....[0]....
	.align		4
.L_24:
        /*0028*/ 	.word	index@(__assertfail)


	//----- nvinfo : EIATTR_MERCURY_ISA_VERSION
	.align		4
.L_25:
        /*002c*/ 	.byte	0x03, 0x5f
        /*002e*/ 	.short	0x0101


	//----- nvinfo : EIATTR_INT_WARP_WIDE_INSTR_OFFSETS
	.align		4
        /*0030*/ 	.byte	0x04, 0x31
        /*0032*/ 	.short	(.L_27 - .L_26)


	//   ....[0]....
.L_26:
        /*0034*/ 	.word	0x000004b0


	//   ....[1]....
        /*0038*/ 	.word	0x000004c0


	//   ....[2]....
        /*003c*/ 	.word	0x000005b0


	//----- nvinfo : EIATTR_COOP_GROUP_MASK_REGIDS
	.align		4
.L_27:
        /*0040*/ 	.byte	0x04, 0x29
        /*0042*/ 	.short	(.L_29 - .L_28)


	//   ....[0]....
.L_28:
        /*0044*/ 	.word	0xffffffff


	//   ....[1]....
        /*0048*/ 	.word	0xffffffff


	//   ....[2]....
        /*004c*/ 	.word	0xffffffff


	//   ....[3]....
        /*0050*/ 	.word	0xffffffff


	//   ....[4]....
        /*0054*/ 	.word	0xffffffff


	//----- nvinfo : EIATTR_COOP_GROUP_INSTR_OFFSETS
	.align		4
.L_29:
        /*0058*/ 	.byte	0x04, 0x28
        /*005a*/ 	.short	(.L_31 - .L_30)


	//   ....[0]....
.L_30:
        /*005c*/ 	.word	0x00000060


	//   ....[1]....
        /*0060*/ 	.word	0x00000070


	//   ....[2]....
        /*0064*/ 	.word	0x00000130


	//   ....[3]....
        /*0068*/ 	.word	0x000003b0


	//   ....[4]....
        /*006c*/ 	.word	0x00001080


	//----- nvinfo : EIATTR_REG_RECONFIG
	.align		4
.L_31:
        /*0070*/ 	.byte	0x01, 0x54
	.zero		2


	//----- nvinfo : EIATTR_SYSCALL_OFFSETS
	.align		4
        /*0074*/ 	.byte	0x04, 0x46
        /*0076*/ 	.short	(.L_33 - .L_32)


	//   ....[0]....
.L_32:
        /*0078*/ 	.word	0x00001250


	//----- nvinfo : EIATTR_MBARRIER_INSTR_OFFSETS
	.align		4
.L_33:
        /*007c*/ 	.byte	0x04, 0x39
        /*007e*/ 	.short	(.L_35 - .L_34)


	//   ....[0]....
.L_34:
        /*0080*/ 	.word	0x00000250
        /*0084*/ 	.word	0x000000ff
        /*0088*/ 	.word	0x00000000
        /*008c*/ 	.short	0x0100
        /*008e*/ 	.byte	0x08
	.zero		1


	//   ....[1]....
        /*0090*/ 	.word	0x00000260
        /*0094*/ 	.word	0x000000ff
        /*0098*/ 	.word	0x00000050
        /*009c*/ 	.short	0x0100
        /*009e*/ 	.byte	0x08
	.zero		1


	//   ....[2]....
        /*00a0*/ 	.word	0x00000270
        /*00a4*/ 	.word	0x000000ff
        /*00a8*/ 	.word	0x00000008
        /*00ac*/ 	.short	0x0100
        /*00ae*/ 	.byte	0x08
	.zero		1


	//   ....[3]....
        /*00b0*/ 	.word	0x00000280
        /*00b4*/ 	.word	0x000000ff
        /*00b8*/ 	.word	0x00000058
        /*00bc*/ 	.short	0x0100
        /*00be*/ 	.byte	0x08
	.zero		1


	//   ....[4]....
        /*00c0*/ 	.word	0x00000290
        /*00c4*/ 	.word	0x000000ff
        /*00c8*/ 	.word	0x00000010
        /*00cc*/ 	.short	0x0100
        /*00ce*/ 	.byte	0x08
	.zero		1


	//   ....[5]....
        /*00d0*/ 	.word	0x000002a0
        /*00d4*/ 	.word	0x000000ff
        /*00d8*/ 	.word	0x00000060
        /*00dc*/ 	.short	0x0100
        /*00de*/ 	.byte	0x08
	.zero		1


	//   ....[6]....
        /*00e0*/ 	.word	0x000002b0
        /*00e4*/ 	.word	0x000000ff
        /*00e8*/ 	.word	0x00000018
        /*00ec*/ 	.short	0x0100
        /*00ee*/ 	.byte	0x08
	.zero		1


	//   ....[7]....
        /*00f0*/ 	.word	0x000002c0
        /*00f4*/ 	.word	0x000000ff
        /*00f8*/ 	.word	0x00000068
        /*00fc*/ 	.short	0x0100
        /*00fe*/ 	.byte	0x08
	.zero		1


	//   ....[8]....
        /*0100*/ 	.word	0x000002d0
        /*0104*/ 	.word	0x000000ff
        /*0108*/ 	.word	0x00000020
        /*010c*/ 	.short	0x0100
        /*010e*/ 	.byte	0x08
	.zero		1


	//   ....[9]....
        /*0110*/ 	.word	0x000002e0
        /*0114*/ 	.word	0x000000ff
        /*0118*/ 	.word	0x00000070
        /*011c*/ 	.short	0x0100
        /*011e*/ 	.byte	0x08
	.zero		1


	//   ....[10]....
        /*0120*/ 	.word	0x000002f0
        /*0124*/ 	.word	0x000000ff
        /*0128*/ 	.word	0x00000028
        /*012c*/ 	.short	0x0100
        /*012e*/ 	.byte	0x08
	.zero		1


	//   ....[11]....
        /*0130*/ 	.word	0x00000300
        /*0134*/ 	.word	0x000000ff
        /*0138*/ 	.word	0x00000078
        /*013c*/ 	.short	0x0100
        /*013e*/ 	.byte	0x08
	.zero		1


	//   ....[12]....
        /*0140*/ 	.word	0x00000310
        /*0144*/ 	.word	0x000000ff
        /*0148*/ 	.word	0x00000030
        /*014c*/ 	.short	0x0100
        /*014e*/ 	.byte	0x08
	.zero		1


	//   ....[13]....
        /*0150*/ 	.word	0x00000320
        /*0154*/ 	.word	0x000000ff
        /*0158*/ 	.word	0x00000080
        /*015c*/ 	.short	0x0100
        /*015e*/ 	.byte	0x08
	.zero		1


	//   ....[14]....
        /*0160*/ 	.word	0x00000330
        /*0164*/ 	.word	0x000000ff
        /*0168*/ 	.word	0x00000038
        /*016c*/ 	.short	0x0100
        /*016e*/ 	.byte	0x08
	.zero		1


	//   ....[15]....
        /*0170*/ 	.word	0x00000340
        /*0174*/ 	.word	0x000000ff
        /*0178*/ 	.word	0x00000088
        /*017c*/ 	.short	0x0100
        /*017e*/ 	.byte	0x08
	.zero		1


	//   ....[16]....
        /*0180*/ 	.word	0x00000350
        /*0184*/ 	.word	0x000000ff
        /*0188*/ 	.word	0x00000040
        /*018c*/ 	.short	0x0100
        /*018e*/ 	.byte	0x08
	.zero		1


	//   ....[17]....
        /*0190*/ 	.word	0x00000360
        /*0194*/ 	.word	0x000000ff
        /*0198*/ 	.word	0x00000090
        /*019c*/ 	.short	0x0100
        /*019e*/ 	.byte	0x08
	.zero		1


	//   ....[18]....
        /*01a0*/ 	.word	0x00000370
        /*01a4*/ 	.word	0x000000ff
        /*01a8*/ 	.word	0x00000048
        /*01ac*/ 	.short	0x0100
        /*01ae*/ 	.byte	0x08
	.zero		1


	//   ....[19]....
        /*01b0*/ 	.word	0x00000380
        /*01b4*/ 	.word	0x000000ff
        /*01b8*/ 	.word	0x00000098
        /*01bc*/ 	.short	0x0100
        /*01be*/ 	.byte	0x08
	.zero		1


	//   ....[20]....
        /*01c0*/ 	.word	0x00000620
        /*01c4*/ 	.word	0x000000ff
        /*01c8*/ 	.word	0x000000b0
        /*01cc*/ 	.short	0x0100
        /*01ce*/ 	.byte	0x06
	.zero		1


	//   ....[21]....
        /*01d0*/ 	.word	0x00000680
        /*01d4*/ 	.word	0x000000ff
        /*01d8*/ 	.word	0x000000b8
        /*01dc*/ 	.short	0x0100
        /*01de*/ 	.byte	0x06
	.zero		1


	//   ....[22]....
        /*01e0*/ 	.word	0x00001320
        /*01e4*/ 	.word	0x00000003
        /*01e8*/ 	.word	0x00000000
        /*01ec*/ 	.short	0x010a
        /*01ee*/ 	.byte	0x3f
	.zero		1


	//   ....[23]....
        /*01f0*/ 	.word	0x00001360
        /*01f4*/ 	.word	0x00000003
        /*01f8*/ 	.word	0x00000000
        /*01fc*/ 	.short	0x010a
        /*01fe*/ 	.byte	0x3f
	.zero		1


	//   ....[24]....
        /*0200*/ 	.word	0x00001cf0
        /*0204*/ 	.word	0x00000005
        /*0208*/ 	.word	0x00000000
        /*020c*/ 	.short	0x010a
        /*020e*/ 	.byte	0x3f
	.zero		1


	//   ....[25]....
        /*0210*/ 	.word	0x00001d30
        /*0214*/ 	.word	0x00000005
        /*0218*/ 	.word	0x00000000
        /*021c*/ 	.short	0x010a
        /*021e*/ 	.byte	0x3f
	.zero		1


	//   ....[26]....
        /*0220*/ 	.word	0x00002560
        /*0224*/ 	.word	0x00000004
        /*0228*/ 	.word	0x00000000
        /*022c*/ 	.short	0x0101
        /*022e*/ 	.byte	0x3f
	.zero		1


	//   ....[27]....
        /*0230*/ 	.word	0x00002740
        /*0234*/ 	.word	0x00000000
        /*0238*/ 	.word	0x00000000
        /*023c*/ 	.short	0x0101
        /*023e*/ 	.byte	0x3f
	.zero		1


	//   ....[28]....
        /*0240*/ 	.word	0x0000b6c0
        /*0244*/ 	.word	0x0000000e
        /*0248*/ 	.word	0x00000050
        /*024c*/ 	.short	0x010a
        /*024e*/ 	.byte	0x3f
	.zero		1


	//   ....[29]....
        /*0250*/ 	.word	0x0000ba40
        /*0254*/ 	.word	0x00000006
        /*0258*/ 	.word	0x000000b8
        /*025c*/ 	.short	0x0101
        /*025e*/ 	.byte	0x3f
	.zero		1


	//   ....[30]....
        /*0260*/ 	.word	0x0000c1a0
        /*0264*/ 	.word	0x00000007
        /*0268*/ 	.word	0x00000000
        /*026c*/ 	.short	0x010a
        /*026e*/ 	.byte	0x3f
	.zero		1


	//   ....[31]....
        /*0270*/ 	.word	0x0000c220
        /*0274*/ 	.word	0x00000009
        /*0278*/ 	.word	0x00000000
        /*027c*/ 	.short	0x010a
        /*027e*/ 	.byte	0x3f
	.zero		1


	//   ....[32]....
        /*0280*/ 	.word	0x0000c2b0
        /*0284*/ 	.word	0x00000006
        /*0288*/ 	.word	0x00000000
        /*028c*/ 	.short	0x010a
        /*028e*/ 	.byte	0x3f
	.zero		1


	//   ....[33]....
        /*0290*/ 	.word	0x0000c340
        /*0294*/ 	.word	0x00000009
        /*0298*/ 	.word	0x00000000
        /*029c*/ 	.short	0x010a
        /*029e*/ 	.byte	0x3f
	.zero		1


	//   ....[34]....
        /*02a0*/ 	.word	0x0000c3d0
        /*02a4*/ 	.word	0x00000006
        /*02a8*/ 	.word	0x00000000
        /*02ac*/ 	.short	0x010a
        /*02ae*/ 	.byte	0x3f
	.zero		1


	//   ....[35]....
        /*02b0*/ 	.word	0x0000c460
        /*02b4*/ 	.word	0x00000009
        /*02b8*/ 	.word	0x00000000
        /*02bc*/ 	.short	0x010a
        /*02be*/ 	.byte	0x3f
	.zero		1


	//   ....[36]....
        /*02c0*/ 	.word	0x0000c4f0
        /*02c4*/ 	.word	0x00000006
        /*02c8*/ 	.word	0x00000000
        /*02cc*/ 	.short	0x010a
        /*02ce*/ 	.byte	0x3f
	.zero		1


	//   ....[37]....
        /*02d0*/ 	.word	0x0000c580
        /*02d4*/ 	.word	0x00000009
        /*02d8*/ 	.word	0x00000000
        /*02dc*/ 	.short	0x010a
        /*02de*/ 	.byte	0x3f
	.zero		1


	//   ....[38]....
        /*02e0*/ 	.word	0x0000c610
        /*02e4*/ 	.word	0x00000006
        /*02e8*/ 	.word	0x00000000
        /*02ec*/ 	.short	0x010a
        /*02ee*/ 	.byte	0x3f
	.zero		1


	//   ....[39]....
        /*02f0*/ 	.word	0x0000c6a0
        /*02f4*/ 	.word	0x00000003
        /*02f8*/ 	.word	0x00000000
        /*02fc*/ 	.short	0x010a
        /*02fe*/ 	.byte	0x3f
	.zero		1


	//   ....[40]....
        /*0300*/ 	.word	0x0000c700
        /*0304*/ 	.word	0x00000003
        /*0308*/ 	.word	0x00000000
        /*030c*/ 	.short	0x010a
        /*030e*/ 	.byte	0x3f
	.zero		1


	//   ....[41]....
        /*0310*/ 	.word	0x0000c750
        /*0314*/ 	.word	0x00000005
        /*0318*/ 	.word	0x00000000
        /*031c*/ 	.short	0x010a
        /*031e*/ 	.byte	0x3f
	.zero		1


	//   ....[42]....
        /*0320*/ 	.word	0x0000c820
        /*0324*/ 	.word	0x0000000e
        /*0328*/ 	.word	0x00000050
        /*032c*/ 	.short	0x010a
        /*032e*/ 	.byte	0x3f
	.zero		1


	//   ....[43]....
        /*0330*/ 	.word	0x0000c8f0
        /*0334*/ 	.word	0x00000007
        /*0338*/ 	.word	0x00000000
        /*033c*/ 	.short	0x010a
        /*033e*/ 	.byte	0x3f
	.zero		1


	//   ....[44]....
        /*0340*/ 	.word	0x0000c940
        /*0344*/ 	.word	0x00000009
        /*0348*/ 	.word	0x00000000
        /*034c*/ 	.short	0x010a
        /*034e*/ 	.byte	0x3f
	.zero		1


	//   ....[45]....
        /*0350*/ 	.word	0x0000c990
        /*0354*/ 	.word	0x00000006
        /*0358*/ 	.word	0x00000000
        /*035c*/ 	.short	0x010a
        /*035e*/ 	.byte	0x3f
	.zero		1


	//   ....[46]....
        /*0360*/ 	.word	0x0000c9e0
        /*0364*/ 	.word	0x00000009
        /*0368*/ 	.word	0x00000000
        /*036c*/ 	.short	0x010a
        /*036e*/ 	.byte	0x3f
	.zero		1


	//   ....[47]....
        /*0370*/ 	.word	0x0000ca30
        /*0374*/ 	.word	0x00000006
        /*0378*/ 	.word	0x00000000
        /*037c*/ 	.short	0x010a
        /*037e*/ 	.byte	0x3f
	.zero		1


	//   ....[48]....
        /*0380*/ 	.word	0x0000ca80
        /*0384*/ 	.word	0x00000009
        /*0388*/ 	.word	0x00000000
        /*038c*/ 	.short	0x010a
        /*038e*/ 	.byte	0x3f
	.zero		1


	//   ....[49]....
        /*0390*/ 	.word	0x0000cad0
        /*0394*/ 	.word	0x00000006
        /*0398*/ 	.word	0x00000000
        /*039c*/ 	.short	0x010a
        /*039e*/ 	.byte	0x3f
	.zero		1


	//   ....[50]....
        /*03a0*/ 	.word	0x0000cb20
        /*03a4*/ 	.word	0x00000009
        /*03a8*/ 	.word	0x00000000
        /*03ac*/ 	.short	0x010a
        /*03ae*/ 	.byte	0x3f
	.zero		1


	//   ....[51]....
        /*03b0*/ 	.word	0x0000cb70
        /*03b4*/ 	.word	0x00000006
        /*03b8*/ 	.word	0x00000000
        /*03bc*/ 	.short	0x010a
        /*03be*/ 	.byte	0x3f
	.zero		1


	//----- nvinfo : EIATTR_NUM_MBARRIERS
	.align		4
.L_35:
        /*03c0*/ 	.byte	0x03, 0x38
        /*03c2*/ 	.short	0x0016


	//----- nvinfo : EIATTR_EXIT_INSTR_OFFSETS
	.align		4
        /*03c4*/ 	.byte	0x04, 0x1c
        /*03c6*/ 	.short	(.L_37 - .L_36)


	//   ....[0]....
.L_36:
        /*03c8*/ 	.word	0x000006d0


	//   ....[1]....
        /*03cc*/ 	.word	0x00000fc0


	//   ....[2]....
        /*03d0*/ 	.word	0x0000ad00


	//   ....[3]....
        /*03d4*/ 	.word	0x0000b360


	//   ....[4]....
        /*03d8*/ 	.word	0x0000c6f0


	//----- nvinfo : EIATTR_MAX_THREADS
	.align		4
.L_37:
        /*03dc*/ 	.byte	0x04, 0x05
        /*03de*/ 	.short	(.L_39 - .L_38)
.L_38:
        /*03e0*/ 	.word	0x00000180
        /*03e4*/ 	.word	0x00000001
        /*03e8*/ 	.word	0x00000001


	//----- nvinfo : EIATTR_CRS_STACK_SIZE
	.align		4
.L_39:
        /*03ec*/ 	.byte	0x04, 0x1e
        /*03ee*/ 	.short	(.L_41 - .L_40)
.L_40:
        /*03f0*/ 	.word	0x00000000


	//----- nvinfo : EIATTR_CBANK_PARAM_SIZE
	.align		4
.L_41:
        /*03f4*/ 	.byte	0x03, 0x19
        /*03f6*/ 	.short	0x0470


	//----- nvinfo : EIATTR_PARAM_CBANK
	.align		4
        /*03f8*/ 	.byte	0x04, 0x0a
        /*03fa*/ 	.short	(.L_43 - .L_42)
	.align		4
.L_42:
        /*03fc*/ 	.word	index@(.nv.constant0._ZN7cutlass13device_kernelINS_4gemm6kernel13GemmUniversalIN4cute5tupleIJiiiiEEENS1_10collective13CollectiveMmaINS1_34MainloopSm90TmaGmmaWarpSpecializedILi10ENS5_IJNS4_1CILi1EEESB_SB_EEENS1_35KernelTmaWarpSpecializedCooperativeEEENS5_IJNSA_ILi192EEENSA_ILi160EEENSA_ILi64EEEEEEaNS5_IJlSB_lEEEaSJ_NS4_8TiledMMAINS4_8MMA_AtomIJNS4_4SM904GMMA26MMA_64x32x32_S32S8S8_SS_TNEEEENS4_6LayoutINS5_IJNSA_ILi2EEESB_SB_EEENS5_IJSB_NSA_ILi0EEEST_EEEEENS5_IJNS4_10UnderscoreESW_SW_EEEEENS4_13SM90_TMA_LOADENS4_14ComposedLayoutINS4_7SwizzleILi2ELi4ELi3EEENS4_18smem_ptr_flag_bitsILi8EEENSQ_INS5_IJNSA_ILi8EEESH_EEENS5_IJSH_SB_EEEEEEEvNS4_8identityESZ_S19_vS1A_EENS_8epilogue10collective6detail29Sm90TmaWarpSpecializedAdapterINS1D_15DefaultEpilogueIaSJ_SJ_NS1C_6thread17LinearCombinationIaLi1EiiLNS1H_9ScaleType4KindE0ELNS_15FloatRoundStyleE2EaEENS1_15EpilogueDefaultEEEEEvvEEEEvNT_6ParamsE)
        /*0400*/ 	.short	0x0210
        /*0402*/ 	.short	0x0470


	//----- nvinfo : EIATTR_SW_WAR
	.align		4
.L_43:
        /*0404*/ 	.byte	0x04, 0x36
        /*0406*/ 	.short	(.L_45 - .L_44)
.L_44:
        /*0408*/ 	.word	0x00000008
.L_45:


//--------------------- .nv.callgraph             --------------------------
	.section	.nv.callgraph,"",@"SHT_CUDA_CALLGRAPH"
	.align	4
	.sectionentsize	8
	.align		4
        /*0000*/ 	.word	0x00000000
	.align		4
        /*0004*/ 	.word	0xffffffff
	.align		4
        /*0008*/ 	.word	index@(_ZN7cutlass13device_kernelINS_4gemm6kernel13GemmUniversalIN4cute5tupleIJiiiiEEENS1_10collective13CollectiveMmaINS1_34MainloopSm90TmaGmmaWarpSpecializedILi10ENS5_IJNS4_1CILi1EEESB_SB_EEENS1_35KernelTmaWarpSpecializedCooperativeEEENS5_IJNSA_ILi192EEENSA_ILi160EEENSA_ILi64EEEEEEaNS5_IJlSB_lEEEaSJ_NS4_8TiledMMAINS4_8MMA_AtomIJNS4_4SM904GMMA26MMA_64x32x32_S32S8S8_SS_TNEEEENS4_6LayoutINS5_IJNSA_ILi2EEESB_SB_EEENS5_IJSB_NSA_ILi0EEEST_EEEEENS5_IJNS4_10UnderscoreESW_SW_EEEEENS4_13SM90_TMA_LOADENS4_14ComposedLayoutINS4_7SwizzleILi2ELi4ELi3EEENS4_18smem_ptr_flag_bitsILi8EEENSQ_INS5_IJNSA_ILi8EEESH_EEENS5_IJSH_SB_EEEEEEEvNS4_8identityESZ_S19_vS1A_EENS_8epilogue10collective6detail29Sm90TmaWarpSpecializedAdapterINS1D_15DefaultEpilogueIaSJ_SJ_NS1C_6thread17LinearCombinationIaLi1EiiLNS1H_9ScaleType4KindE0ELNS_15FloatRoundStyleE2EaEENS1_15EpilogueDefaultEEEEEvvEEEEvNT_6ParamsE)
	.align		4
        /*000c*/ 	.word	index@(__assertfail)
	.align		4
        /*0010*/ 	.word	0x00000000
	.align		4
        /*0014*/ 	.word	0xfffffffe
	.align		4
        /*0018*/ 	.word	0x00000000
	.align		4
        /*001c*/ 	.word	0xfffffffd
	.align		4
        /*0020*/ 	.word	0x00000000
	.align		4
        /*0024*/ 	.word	0xfffffffc


//--------------------- .nv.constant4             --------------------------
	.section	.nv.constant4,"a",@progbits
	.align	8
	.align		8
.nv.constant4:
        /*0000*/ 	.dword	__assertfail
	.align		8
        /*0008*/ 	.dword	__unnamed_1
	.align		8
        /*0010*/ 	.dword	_ZN40_INTERNAL_3dfe998e_4_k_cu_dcf507c0_159534cuda3std3__45__cpo5beginE
	.align		8
        /*0018*/ 	.dword	_ZN40_INTERNAL_3dfe998e_4_k_cu_dcf507c0_159534cuda3std3__45__cpo3endE
	.align		8
        /*0020*/ 	.dword	_ZN40_INTERNAL_3dfe998e_4_k_cu_dcf507c0_159534cuda3std3__45__cpo6cbeginE
	.align		8
        /*0028*/ 	.dword	_ZN40_INTERNAL_3dfe998e_4_k_cu_dcf507c0_159534cuda3std3__45__cpo4cendE
	.align		8
        /*0030*/ 	.dword	_ZN40_INTERNAL_3dfe998e_4_k_cu_dcf507c0_159534cuda3std3__442_GLOBAL__N__3dfe998e_4_k_cu_dcf507c0_159536ignoreE
	.align		8
        /*0038*/ 	.dword	_ZN40_INTERNAL_3dfe998e_4_k_cu_dcf507c0_159534cuda3std3__419piecewise_constructE
	.align		8
        /*0040*/ 	.dword	_ZN40_INTERNAL_3dfe998e_4_k_cu_dcf507c0_159534cuda3std3__48in_placeE
	.align		8
        /*0048*/ 	.dword	_ZN40_INTERNAL_3dfe998e_4_k_cu_dcf507c0_159534cuda3std6ranges3__45__cpo4swapE
	.align		8
        /*0050*/ 	.dword	_ZN40_INTERNAL_3dfe998e_4_k_cu_dcf507c0_159534cuda3std6ranges3__45__cpo9iter_moveE
	.align		8
        /*0058*/ 	.dword	_ZN40_INTERNAL_3dfe998e_4_k_cu_dcf507c0_159534cute7productE
	.align		8
        /*0060*/ 	.dword	_ZN40_INTERNAL_3dfe998e_4_k_cu_dcf507c0_159534cute1_E
	.align		8
        /*0068*/ 	.dword	$str$22
	.align		8
        /*0070*/ 	.dword	$str$23


//--------------------- .text._ZN7cutlass13device_kernelINS_4gemm6kernel13GemmUniversalIN4cute5tupleIJiiiiEEENS1_10collective13CollectiveMmaINS1_34MainloopSm90TmaGmmaWarpSpecializedILi10ENS5_IJNS4_1CILi1EEESB_SB_EEENS1_35KernelTmaWarpSpecializedCooperativeEEENS5_IJNSA_ILi192EEENSA_ILi160EEENSA_ILi64EEEEEEaNS5_IJlSB_lEEEaSJ_NS4_8TiledMMAINS4_8MMA_AtomIJNS4_4SM904GMMA26MMA_64x32x32_S32S8S8_SS_TNEEEENS4_6LayoutINS5_IJNSA_ILi2EEESB_SB_EEENS5_IJSB_NSA_ILi0EEEST_EEEEENS5_IJNS4_10UnderscoreESW_SW_EEEEENS4_13SM90_TMA_LOADENS4_14ComposedLayoutINS4_7SwizzleILi2ELi4ELi3EEENS4_18smem_ptr_flag_bitsILi8EEENSQ_INS5_IJNSA_ILi8EEESH_EEENS5_IJSH_SB_EEEEEEEvNS4_8identityESZ_S19_vS1A_EENS_8epilogue10collective6detail29Sm90TmaWarpSpecializedAdapterINS1D_15DefaultEpilogueIaSJ_SJ_NS1C_6thread17LinearCombinationIaLi1EiiLNS1H_9ScaleType4KindE0ELNS_15FloatRoundStyleE2EaEENS1_15EpilogueDefaultEEEEEvvEEEEvNT_6ParamsE --------------------------
	.section	.text._ZN7cutlass13device_kernelINS_4gemm6kernel13GemmUniversalIN4cute5tupleIJiiiiEEENS1_10collective13CollectiveMmaINS1_34MainloopSm90TmaGmmaWarpSpecializedILi10ENS5_IJNS4_1CILi1EEESB_SB_EEENS1_35KernelTmaWarpSpecializedCooperativeEEENS5_IJNSA_ILi192EEENSA_ILi160EEENSA_ILi64EEEEEEaNS5_IJlSB_lEEEaSJ_NS4_8TiledMMAINS4_8MMA_AtomIJNS4_4SM904GMMA26MMA_64x32x32_S32S8S8_SS_TNEEEENS4_6LayoutINS5_IJNSA_ILi2EEESB_SB_EEENS5_IJSB_NSA_ILi0EEEST_EEEEENS5_IJNS4_10UnderscoreESW_SW_EEEEENS4_13SM90_TMA_LOADENS4_14ComposedLayoutINS4_7SwizzleILi2ELi4ELi3EEENS4_18smem_ptr_flag_bitsILi8EEENSQ_INS5_IJNSA_ILi8EEESH_EEENS5_IJSH_SB_EEEEEEEvNS4_8identityESZ_S19_vS1A_EENS_8epilogue10collective6detail29Sm90TmaWarpSpecializedAdapterINS1D_15DefaultEpilogueIaSJ_SJ_NS1C_6thread17LinearCombinationIaLi1EiiLNS1H_9ScaleType4KindE0ELNS_15FloatRoundStyleE2EaEENS1_15EpilogueDefaultEEEEEvvEEEEvNT_6ParamsE,"ax",@progbits
	.align	128
.text._ZN7cutlass13device_kernelINS_4gemm6kernel13GemmUniversalIN4cute5tupleIJiiiiEEENS1_10collective13CollectiveMmaINS1_34MainloopSm90TmaGmmaWarpSpecializedILi10ENS5_IJNS4_1CILi1EEESB_SB_EEENS1_35KernelTmaWarpSpecializedCooperativeEEENS5_IJNSA_ILi192EEENSA_ILi160EEENSA_ILi64EEEEEEaNS5_IJlSB_lEEEaSJ_NS4_8TiledMMAINS4_8MMA_AtomIJNS4_4SM904GMMA26MMA_64x32x32_S32S8S8_SS_TNEEEENS4_6LayoutINS5_IJNSA_ILi2EEESB_SB_EEENS5_IJSB_NSA_ILi0EEEST_EEEEENS5_IJNS4_10UnderscoreESW_SW_EEEEENS4_13SM90_TMA_LOADENS4_14ComposedLayoutINS4_7SwizzleILi2ELi4ELi3EEENS4_18smem_ptr_flag_bitsILi8EEENSQ_INS5_IJNSA_ILi8EEESH_EEENS5_IJSH_SB_EEEEEEEvNS4_8identityESZ_S19_vS1A_EENS_8epilogue10collective6detail29Sm90TmaWarpSpecializedAdapterINS1D_15DefaultEpilogueIaSJ_SJ_NS1C_6thread17LinearCombinationIaLi1EiiLNS1H_9ScaleType4KindE0ELNS_15FloatRoundStyleE2EaEENS1_15EpilogueDefaultEEEEEvvEEEEvNT_6ParamsE:
        .type           _ZN7cutlass13device_kernelINS_4gemm6kernel13GemmUniversalIN4cute5tupleIJiiiiEEENS1_10collective13CollectiveMmaINS1_34MainloopSm90TmaGmmaWarpSpecializedILi10ENS5_IJNS4_1CILi1EEESB_SB_EEENS1_35KernelTmaWarpSpecializedCooperativeEEENS5_IJNSA_ILi192EEENSA_ILi160EEENSA_ILi64EEEEEEaNS5_IJlSB_lEEEaSJ_NS4_8TiledMMAINS4_8MMA_AtomIJNS4_4SM904GMMA26MMA_64x32x32_S32S8S8_SS_TNEEEENS4_6LayoutINS5_IJNSA_ILi2EEESB_SB_EEENS5_IJSB_NSA_ILi0EEEST_EEEEENS5_IJNS4_10UnderscoreESW_SW_EEEEENS4_13SM90_TMA_LOADENS4_14ComposedLayoutINS4_7SwizzleILi2ELi4ELi3EEENS4_18smem_ptr_flag_bitsILi8EEENSQ_INS5_IJNSA_ILi8EEESH_EEENS5_IJSH_SB_EEEEEEEvNS4_8identityESZ_S19_vS1A_EENS_8epilogue10collective6detail29Sm90TmaWarpSpecializedAdapterINS1D_15DefaultEpilogueIaSJ_SJ_NS1C_6thread17LinearCombinationIaLi1EiiLNS1H_9ScaleType4KindE0ELNS_15FloatRoundStyleE2EaEENS1_15EpilogueDefaultEEEEEvvEEEEvNT_6ParamsE,@function
        .size           _ZN7cutlass13device_kernelINS_4gemm6kernel13GemmUniversalIN4cute5tupleIJiiiiEEENS1_10collective13CollectiveMmaINS1_34MainloopSm90TmaGmmaWarpSpecializedILi10ENS5_IJNS4_1CILi1EEESB_SB_EEENS1_35KernelTmaWarpSpecializedCooperativeEEENS5_IJNSA_ILi192EEENSA_ILi160EEENSA_ILi64EEEEEEaNS5_IJlSB_lEEEaSJ_NS4_8TiledMMAINS4_8MMA_AtomIJNS4_4SM904GMMA26MMA_64x32x32_S32S8S8_SS_TNEEEENS4_6LayoutINS5_IJNSA_ILi2EEESB_SB_EEENS5_IJSB_NSA_ILi0EEEST_EEEEENS5_IJNS4_10UnderscoreESW_SW_EEEEENS4_13SM90_TMA_LOADENS4_14ComposedLayoutINS4_7SwizzleILi2ELi4ELi3EEENS4_18smem_ptr_flag_bitsILi8EEENSQ_INS5_IJNSA_ILi8EEESH_EEENS5_IJSH_SB_EEEEEEEvNS4_8identityESZ_S19_vS1A_EENS_8epilogue10collective6detail29Sm90TmaWarpSpecializedAdapterINS1D_15DefaultEpilogueIaSJ_SJ_NS1C_6thread17LinearCombinationIaLi1EiiLNS1H_9ScaleType4KindE0ELNS_15FloatRoundStyleE2EaEENS1_15EpilogueDefaultEEEEEvvEEEEvNT_6ParamsE,(.L_x_403 - _ZN7cutlass13device_kernelINS_4gemm6kernel13GemmUniversalIN4cute5tupleIJiiiiEEENS1_10collective13CollectiveMmaINS1_34MainloopSm90TmaGmmaWarpSpecializedILi10ENS5_IJNS4_1CILi1EEESB_SB_EEENS1_35KernelTmaWarpSpecializedCooperativeEEENS5_IJNSA_ILi192EEENSA_ILi160EEENSA_ILi64EEEEEEaNS5_IJlSB_lEEEaSJ_NS4_8TiledMMAINS4_8MMA_AtomIJNS4_4SM904GMMA26MMA_64x32x32_S32S8S8_SS_TNEEEENS4_6LayoutINS5_IJNSA_ILi2EEESB_SB_EEENS5_IJSB_NSA_ILi0EEEST_EEEEENS5_IJNS4_10UnderscoreESW_SW_EEEEENS4_13SM90_TMA_LOADENS4_14ComposedLayoutINS4_7SwizzleILi2ELi4ELi3EEENS4_18smem_ptr_flag_bitsILi8EEENSQ_INS5_IJNSA_ILi8EEESH_EEENS5_IJSH_SB_EEEEEEEvNS4_8identityESZ_S19_vS1A_EENS_8epilogue10collective6detail29Sm90TmaWarpSpecializedAdapterINS1D_15DefaultEpilogueIaSJ_SJ_NS1C_6thread17LinearCombinationIaLi1EiiLNS1H_9ScaleType4KindE0ELNS_15FloatRoundStyleE2EaEENS1_15EpilogueDefaultEEEEEvvEEEEvNT_6ParamsE)
        .other          _ZN7cutlass13device_kernelINS_4gemm6kernel13GemmUniversalIN4cute5tupleIJiiiiEEENS1_10collective13CollectiveMmaINS1_34MainloopSm90TmaGmmaWarpSpecializedILi10ENS5_IJNS4_1CILi1EEESB_SB_EEENS1_35KernelTmaWarpSpecializedCooperativeEEENS5_IJNSA_ILi192EEENSA_ILi160EEENSA_ILi64EEEEEEaNS5_IJlSB_lEEEaSJ_NS4_8TiledMMAINS4_8MMA_AtomIJNS4_4SM904GMMA26MMA_64x32x32_S32S8S8_SS_TNEEEENS4_6LayoutINS5_IJNSA_ILi2EEESB_SB_EEENS5_IJSB_NSA_ILi0EEEST_EEEEENS5_IJNS4_10UnderscoreESW_SW_EEEEENS4_13SM90_TMA_LOADENS4_14ComposedLayoutINS4_7SwizzleILi2ELi4ELi3EEENS4_18smem_ptr_flag_bitsILi8EEENSQ_INS5_IJNSA_ILi8EEESH_EEENS5_IJSH_SB_EEEEEEEvNS4_8identityESZ_S19_vS1A_EENS_8epilogue10collective6detail29Sm90TmaWarpSpecializedAdapterINS1D_15DefaultEpilogueIaSJ_SJ_NS1C_6thread17LinearCombinationIaLi1EiiLNS1H_9ScaleType4KindE0ELNS_15FloatRoundStyleE2EaEENS1_15EpilogueDefaultEEEEEvvEEEEvNT_6ParamsE,@"STO_CUDA_ENTRY STV_DEFAULT"
_ZN7cutlass13device_kernelINS_4gemm6kernel13GemmUniversalIN4cute5tupleIJiiiiEEENS1_10collective13CollectiveMmaINS1_34MainloopSm90TmaGmmaWarpSpecializedILi10ENS5_IJNS4_1CILi1EEESB_SB_EEENS1_35KernelTmaWarpSpecializedCooperativeEEENS5_IJNSA_ILi192EEENSA_ILi160EEENSA_ILi64EEEEEEaNS5_IJlSB_lEEEaSJ_NS4_8TiledMMAINS4_8MMA_AtomIJNS4_4SM904GMMA26MMA_64x32x32_S32S8S8_SS_TNEEEENS4_6LayoutINS5_IJNSA_ILi2EEESB_SB_EEENS5_IJSB_NSA_ILi0EEEST_EEEEENS5_IJNS4_10UnderscoreESW_SW_EEEEENS4_13SM90_TMA_LOADENS4_14ComposedLayoutINS4_7SwizzleILi2ELi4ELi3EEENS4_18smem_ptr_flag_bitsILi8EEENSQ_INS5_IJNSA_ILi8EEESH_EEENS5_IJSH_SB_EEEEEEEvNS4_8identityESZ_S19_vS1A_EENS_8epilogue10collective6detail29Sm90TmaWarpSpecializedAdapterINS1D_15DefaultEpilogueIaSJ_SJ_NS1C_6thread17LinearCombinationIaLi1EiiLNS1H_9ScaleType4KindE0ELNS_15FloatRoundStyleE2EaEENS1_15EpilogueDefaultEEEEEvvEEEEvNT_6ParamsE:
[----:B------:R-:W0:Y:S01]  /*0000*/  LDC R1, c[0x0][0x28] ;  /* 0x00000a00ff017b82 */ /* 0x000e220000000800 */
[----:B------:R-:W1:Y:S01]  /*0010*/  S2R R23, SR_TID.X ;  /* 0x0000000000177919 */ /* 0x000e620000002100 */
[----:B------:R-:W-:Y:S01]  /*0020*/  ELECT P0, URZ, PT ;  /* 0x00000000003f782f */ /* 0x000fe20003800000 */
[----:B------:R-:W-:Y:S01]  /*0030*/  BSSY B0, `(.L_x_0) ;  /* 0x000000f000007945 */ /* 0x000fe20003800000 */
[--C-:B-1----:R-:W-:Y:S02]  /*0040*/  SHF.R.U32.HI R0, RZ, 0x5, R23.reuse ;  /* 0x00000005ff007819 */ /* 0x102fe40000011617 */
[----:B------:R-:W-:-:S03]  /*0050*/  SHF.R.U32.HI R3, RZ, 0x7, R23 ;  /* 0x00000007ff037819 */ /* 0x000fc60000011617 */
[----:B------:R-:W1:Y:S04]  /*0060*/  SHFL.IDX PT, R2, R0, RZ, 0x1f ;  /* 0x00001fff00027589 */ /* 0x000e6800000e0000 */
[----:B------:R2:W3:Y:S01]  /*0070*/  SHFL.IDX PT, R10, R3, RZ, 0x1f ;  /* 0x00001fff030a7589 */ /* 0x0004e200000e0000 */
[----:B-1----:R-:W-:-:S13]  /*0080*/  ISETP.NE.OR P0, PT, R2, RZ, !P0 ;  /* 0x000000ff0200720c */ /* 0x002fda0004705670 */
[----:B0-23--:R-:W-:Y:S05]  /*0090*/  @P0 BRA `(.L_x_1) ;  /* 0x0000000000200947 */ /* 0x00dfea0003800000 */
[----:B------:R-:W-:Y:S02]  /*00a0*/  ULDC.64 UR4, c[0x0][0x198] ;  /* 0x0000660000047ab9 */ /* 0x000fe40000000a00 */
[----:B------:R-:W-:Y:S02]  /*00b0*/  UIADD3 UR6, UP0, UR4, 0xf0, URZ ;  /* 0x000000f004067890 */ /* 0x000fe4000ff1e03f */
[----:B------:R-:W-:Y:S02]  /*00c0*/  UIADD3 UR4, UP1, UR4, 0x1f0, URZ ;  /* 0x000001f004047890 */ /* 0x000fe4000ff3e03f */
[----:B------:R-:W-:Y:S02]  /*00d0*/  UIADD3.X UR7, URZ, UR5, URZ, UP0, !UPT ;  /* 0x000000053f077290 */ /* 0x000fe400087fe43f */
[----:B------:R-:W-:-:S07]  /*00e0*/  UIADD3.X UR5, URZ, UR5, URZ, UP1, !UPT ;  /* 0x000000053f057290 */ /* 0x000fce0008ffe43f */
[----:B------:R0:W-:Y:S02]  /*00f0*/  UTMACCTL.PF [UR6] ;  /* 0x00000000060079b9 */ /* 0x0001e40008040000 */
[----:B------:R0:W-:Y:S02]  /*0100*/  UTMACCTL.PF [UR4] ;  /* 0x00000000040079b9 */ /* 0x0001e40008040000 */
[----:B0-----:R-:W-:Y:S01]  /*0110*/  NOP ;  /* 0x0000000000007918 */ /* 0x001fe20000000000 */
.L_x_1:
[----:B------:R-:W-:Y:S05]  /*0120*/  BSYNC B0 ;  /* 0x0000000000007941 */ /* 0x000fea0003800000 */
.L_x_0:
[----:B------:R-:W0:Y:S02]  /*0130*/  SHFL.IDX PT, R3, R0, RZ, 0x1f ;  /* 0x00001fff00037589 */ /* 0x000e2400000e0000 */
[----:B0-----:R-:W-:-:S13]  /*0140*/  ISETP.NE.AND P0, PT, R3, RZ, PT ;  /* 0x000000ff0300720c */ /* 0x001fda0003f05270 */
[----:B------:R-:W-:Y:S05]  /*0150*/  @P0 BRA `(.L_x_2) ;  /* 0x0000000000940947 */ /* 0x000fea0003800000 */
[----:B------:R-:W-:Y:S01]  /*0160*/  ELECT P0, URZ, PT ;  /* 0x00000000003f782f */ /* 0x000fe20003800000 */
[----:B------:R-:W-:-:S12]  /*0170*/  BSSY B0, `(.L_x_2) ;  /* 0x0000023000007945 */ /* 0x000fd80003800000 */
[----:B------:R-:W-:Y:S05]  /*0180*/  @!P0 BRA `(.L_x_3) ;  /* 0x0000000000848947 */ /* 0x000fea0003800000 */
[----:B------:R-:W0:Y:S01]  /*0190*/  S2UR UR8, SR_CgaCtaId ;  /* 0x00000000000879c3 */ /* 0x000e220000008800 */
[----:B------:R-:W-:Y:S01]  /*01a0*/  UMOV UR4, 0x400 ;  /* 0x0000040000047882 */ /* 0x000fe20000000000 */
[----:B------:R-:W-:Y:S01]  /*01b0*/  UMOV UR5, 0x1 ;  /* 0x0000000100057882 */ /* 0x000fe20000000000 */
[----:B------:R-:W-:Y:S02]  /*01c0*/  UMOV UR6, 0x100 ;  /* 0x0000010000067882 */ /* 0x000fe40000000000 */
[----:B------:R-:W-:-:S04]  /*01d0*/  UIADD3 UR6, -UR6, 0x100000, URZ ;  /* 0x0010000006067890 */ /* 0x000fc8000fffe13f */
[----:B------:R-:W-:Y:S02]  /*01e0*/  USHF.L.U32 UR7, UR6, 0xb, URZ ;  /* 0x0000000b06077899 */ /* 0x000fe4000800063f */
[----:B------:R-:W-:Y:S02]  /*01f0*/  USHF.L.U32 UR6, UR6, 0x1, URZ ;  /* 0x0000000106067899 */ /* 0x000fe4000800063f */
[----:B0-----:R-:W-:Y:S02]  /*0200*/  ULEA UR8, UR8, UR4, 0x18 ;  /* 0x0000000408087291 */ /* 0x001fe4000f8ec03f */
[----:B------:R-:W-:-:S04]  /*0210*/  UIADD3 UR4, -UR5, 0x100000, URZ ;  /* 0x0010000005047890 */ /* 0x000fc8000fffe13f */
[----:B------:R-:W-:Y:S02]  /*0220*/  USHF.L.U32 UR5, UR4, 0xb, URZ ;  /* 0x0000000b04057899 */ /* 0x000fe4000800063f */
[----:B------:R-:W-:Y:S01]  /*0230*/  USHF.L.U32 UR4, UR4, 0x1, URZ ;  /* 0x0000000104047899 */ /* 0x000fe2000800063f */
[----:B------:R-:W0:Y:S11]  /*0240*/  FENCE.VIEW.ASYNC.S ;  /* 0x00000000000073c6 */ /* 0x000e360000000000 */
[----:B0-----:R0:W1:Y:S01]  /*0250*/  SYNCS.EXCH.64 URZ, [UR8], UR4 ;  /* 0x00000004083f75b2 */ /* 0x0010620008000100 */
[----:B------:R0:W2:Y:S01]  /*0260*/  SYNCS.EXCH.64 URZ, [UR8+0x50], UR6 ;  /* 0x00005006083f75b2 */ /* 0x0000a20008000100 */
[----:B------:R0:W3:Y:S01]  /*0270*/  SYNCS.EXCH.64 URZ, [UR8+0x8], UR4 ;  /* 0x00000804083f75b2 */ /* 0x0000e20008000100 */
[----:B------:R0:W4:Y:S01]  /*0280*/  SYNCS.EXCH.64 URZ, [UR8+0x58], UR6 ;  /* 0x00005806083f75b2 */ /* 0x0001220008000100 */
[----:B------:R0:W0:Y:S01]  /*0290*/  SYNCS.EXCH.64 URZ, [UR8+0x10], UR4 ;  /* 0x00001004083f75b2 */ /* 0x0000220008000100 */
        /* <DEDUP_REMOVED lines=15> */
[----:B------:R-:W-:Y:S01]  /*0390*/  NOP ;  /* 0x0000000000007918 */ /* 0x000fe20000000000 */
.L_x_3:
[----:B0-----:R-:W-:Y:S05]  /*03a0*/  BSYNC B0 ;  /* 0x0000000000007941 */ /* 0x001fea0003800000 */
.L_x_2:
[----:B------:R-:W0:Y:S01]  /*03b0*/  SHFL.IDX PT, R0, R0, RZ, 0x1f ;  /* 0x00001fff00007589 */ /* 0x000e2200000e0000 */
[----:B------:R-:W-:Y:S01]  /*03c0*/  ELECT P0, URZ, PT ;  /* 0x00000000003f782f */ /* 0x000fe20003800000 */
[----:B------:R-:W5:Y:S01]  /*03d0*/  LDC R4, c[0x0][0x65c] ;  /* 0x00019700ff047b82 */ /* 0x000f620000000800 */
[----:B------:R-:W-:Y:S01]  /*03e0*/  SHF.R.S32.HI R5, RZ, 0x1f, R2 ;  /* 0x0000001fff057819 */ /* 0x000fe20000011402 */
[----:B------:R-:W1:Y:S01]  /*03f0*/  S2R R3, SR_CTAID.Y ;  /* 0x0000000000037919 */ /* 0x000e620000002600 */
[----:B------:R-:W-:Y:S01]  /*0400*/  UMOV UR4, 0x20 ;  /* 0x0000002000047882 */ /* 0x000fe20000000000 */
[----:B------:R-:W-:Y:S01]  /*0410*/  ISETP.NE.AND P2, PT, R10, RZ, PT ;  /* 0x000000ff0a00720c */ /* 0x000fe20003f45270 */
[----:B------:R-:W-:Y:S01]  /*0420*/  NOP ;  /* 0x0000000000007918 */ /* 0x000fe20000000000 */
[----:B------:R-:W-:Y:S01]  /*0430*/  LEA.HI R5, R5, R2, RZ, 0x2 ;  /* 0x0000000205057211 */ /* 0x000fe200078f10ff */
[----:B------:R-:W-:-:S03]  /*0440*/  NOP ;  /* 0x0000000000007918 */ /* 0x000fc60000000000 */
[----:B------:R-:W-:Y:S02]  /*0450*/  LOP3.LUT R5, R5, 0xfffffffc, RZ, 0xc0, !PT ;  /* 0xfffffffc05057812 */ /* 0x000fe400078ec0ff */
[----:B0-----:R-:W-:-:S03]  /*0460*/  ISETP.NE.OR P0, PT, R0, RZ, !P0 ;  /* 0x000000ff0000720c */ /* 0x001fc60004705670 */
[----:B------:R-:W-:Y:S01]  /*0470*/  IMAD.IADD R0, R2, 0x1, -R5 ;  /* 0x0000000102007824 */ /* 0x000fe200078e0a05 */
[----:B-----5:R-:W-:Y:S01]  /*0480*/  ISETP.NE.AND P3, PT, R4, 0x1, PT ;  /* 0x000000010400780c */ /* 0x020fe20003f65270 */
[----:B------:R-:W-:Y:S01]  /*0490*/  IMAD.MOV.U32 R5, RZ, RZ, RZ ;  /* 0x000000ffff057224 */ /* 0x000fe200078e00ff */
[----:B------:R-:W0:Y:S07]  /*04a0*/  S2R R4, SR_CTAID.X ;  /* 0x0000000000047919 */ /* 0x000e2e0000002500 */
[----:B------:R-:W-:Y:S01]  /*04b0*/  VOTEU.ALL UP0, P0 ;  /* 0x00000000003f7886 */ /* 0x000fe20000000000 */
[----:B------:R-:W-:-:S03]  /*04c0*/  VOTEU.ALL UP1, P0 ;  /* 0x00000000003f7886 */ /* 0x000fc60000020000 */
[----:B------:R-:W0:Y:S01]  /*04d0*/  @P3 LDC R9, c[0x0][0x10] ;  /* 0x00000400ff093b82 */ /* 0x000e220000000800 */
[----:B-1----:R-:W-:Y:S01]  /*04e0*/  @P3 IMAD.MOV.U32 R6, RZ, RZ, R3 ;  /* 0x000000ffff063224 */ /* 0x002fe200078e0003 */
[----:B------:R-:W-:Y:S01]  /*04f0*/  @!UP0 UMOV UR6, 0x400 ;  /* 0x0000040000068882 */ /* 0x000fe20000000000 */
[----:B------:R-:W-:-:S04]  /*0500*/  @!UP0 UIADD3 UR4, -UR4, 0x100000, URZ ;  /* 0x0010000004048890 */ /* 0x000fc8000fffe13f */
[----:B------:R-:W-:Y:S02]  /*0510*/  @!UP0 USHF.L.U32 UR5, UR4, 0xb, URZ ;  /* 0x0000000b04058899 */ /* 0x000fe4000800063f */
[----:B------:R-:W-:Y:S01]  /*0520*/  @!UP0 USHF.L.U32 UR4, UR4, 0x1, URZ ;  /* 0x0000000104048899 */ /* 0x000fe2000800063f */
[----:B------:R-:W-:Y:S02]  /*0530*/  @P3 IMAD.MOV.U32 R7, RZ, RZ, RZ ;  /* 0x000000ffff073224 */ /* 0x000fe400078e00ff */
[----:B------:R-:W-:Y:S01]  /*0540*/  @P3 IMAD.MOV.U32 R13, RZ, RZ, RZ ;  /* 0x000000ffff0d3224 */ /* 0x000fe200078e00ff */
[----:B------:R-:W1:Y:S08]  /*0550*/  @!UP0 S2UR UR7, SR_CgaCtaId ;  /* 0x00000000000789c3 */ /* 0x000e700000008800 */
[----:B------:R-:W5:Y:S01]  /*0560*/  @!P3 LDC R11, c[0x0][0xc] ;  /* 0x00000300ff0bbb82 */ /* 0x000f620000000800 */
[----:B0-----:R-:W-:-:S04]  /*0570*/  @P3 IMAD.WIDE.U32 R8, R4, R9, R6 ;  /* 0x0000000904083225 */ /* 0x001fc800078e0006 */
[----:B------:R-:W-:Y:S02]  /*0580*/  @P3 IMAD.MOV.U32 R17, RZ, RZ, R8 ;  /* 0x000000ffff113224 */ /* 0x000fe400078e0008 */
[----:B------:R-:W-:Y:S01]  /*0590*/  @P3 IMAD.IADD R16, R9, 0x1, R13 ;  /* 0x0000000109103824 */ /* 0x000fe200078e020d */
[----:B-1----:R-:W-:Y:S01]  /*05a0*/  @!UP0 ULEA UR6, UR7, UR6, 0x18 ;  /* 0x0000000607068291 */ /* 0x002fe2000f8ec03f */
[----:B------:R-:W-:Y:S01]  /*05b0*/  VOTEU.ALL UP0, P0 ;  /* 0x00000000003f7886 */ /* 0x000fe20000000000 */
[----:B------:R-:W-:-:S04]  /*05c0*/  ISETP.NE.AND P0, PT, R0, 0x3, PT ;  /* 0x000000030000780c */ /* 0x000fc80003f05270 */
[----:B------:R-:W-:Y:S01]  /*05d0*/  ISETP.EQ.OR P0, PT, R0, RZ, !P0 ;  /* 0x000000ff0000720c */ /* 0x000fe20004702670 */
[----:B-----5:R-:W-:-:S03]  /*05e0*/  @!P3 IMAD.WIDE.U32 R6, R11, R3, R4 ;  /* 0x000000030b06b225 */ /* 0x020fc600078e0004 */
[C---:B------:R-:W-:Y:S01]  /*05f0*/  ISETP.EQ.AND P0, PT, R10.reuse, RZ, P0 ;  /* 0x000000ff0a00720c */ /* 0x040fe20000702270 */
[----:B------:R-:W-:Y:S01]  /*0600*/  VIADD R10, R10, 0xffffffff ;  /* 0xffffffff0a0a7836 */ /* 0x000fe20000000000 */
[----:B------:R-:W0:Y:S02]  /*0610*/  FENCE.VIEW.ASYNC.S ;  /* 0x00000000000073c6 */ /* 0x000e240000000000 */
[----:B0-----:R0:W2:Y:S01]  /*0620*/  @!UP0 SYNCS.EXCH.64 URZ, [UR6+0xb0], UR4 ;  /* 0x0000b004063f85b2 */ /* 0x0010a20008000100 */
[----:B------:R-:W-:Y:S01]  /*0630*/  @!P3 IMAD.MOV.U32 R17, RZ, RZ, R6 ;  /* 0x000000ffff11b224 */ /* 0x000fe200078e0006 */
[----:B------:R-:W-:Y:S01]  /*0640*/  SEL R2, RZ, 0x1, !P0 ;  /* 0x00000001ff027807 */ /* 0x000fe20004000000 */
[----:B------:R-:W-:Y:S01]  /*0650*/  @!P3 IMAD.MOV.U32 R16, RZ, RZ, R7 ;  /* 0x000000ffff10b224 */ /* 0x000fe200078e0007 */
[----:B------:R-:W-:-:S04]  /*0660*/  ISETP.GE.U32.AND P1, PT, R10, 0x2, PT ;  /* 0x000000020a00780c */ /* 0x000fc80003f26070 */
[----:B------:R-:W-:Y:S01]  /*0670*/  SEL R2, R2, 0x2, P1 ;  /* 0x0000000202027807 */ /* 0x000fe20000800000 */
[----:B------:R0:W2:Y:S01]  /*0680*/  @!UP1 SYNCS.EXCH.64 URZ, [UR6+0xb8], UR4 ;  /* 0x0000b804063f95b2 */ /* 0x0000a20008000100 */
[----:B------:R-:W-:Y:S01]  /*0690*/  NOP ;  /* 0x0000000000007918 */ /* 0x000fe20000000000 */
[----:B--234-:R-:W-:Y:S06]  /*06a0*/  BAR.SYNC.DEFER_BLOCKING 0x0 ;  /* 0x0000000000007b1d */ /* 0x01cfec0000010000 */
[----:B------:R-:W-:Y:S05]  /*06b0*/  @!P2 BRA `(.L_x_4) ;  /* 0x000000a40094a947 */ /* 0x000fea0003800000 */
[----:B------:R-:W-:-:S13]  /*06c0*/  ISETP.GT.U32.AND P0, PT, R10, 0x1, PT ;  /* 0x000000010a00780c */ /* 0x000fda0003f04070 */
[----:B0-----:R-:W-:Y:S05]  /*06d0*/  @P0 EXIT ;  /* 0x000000000000094d */ /* 0x001fea0003800000 */
[----:B------:R-:W-:Y:S01]  /*06e0*/  ULDC.64 UR4, c[0x0][0x650] ;  /* 0x0001940000047ab9 */ /* 0x000fe20000000a00 */
[----:B------:R-:W-:Y:S01]  /*06f0*/  PRMT R0, RZ, 0x7610, R0 ;  /* 0x00007610ff007816 */ /* 0x000fe20000000000 */
[----:B------:R-:W-:Y:S01]  /*0700*/  IMAD.MOV.U32 R19, RZ, RZ, -0x1 ;  /* 0xffffffffff137424 */ /* 0x000fe200078e00ff */
[----:B------:R-:W-:Y:S01]  /*0710*/  ISETP.GE.U32.AND P0, PT, R17, UR4, PT ;  /* 0x0000000411007c0c */ /* 0x000fe2000bf06070 */
[----:B------:R-:W-:Y:S02]  /*0720*/  IMAD.MOV.U32 R22, RZ, RZ, -0x1 ;  /* 0xffffffffff167424 */ /* 0x000fe400078e00ff */
[----:B------:R-:W-:Y:S01]  /*0730*/  IMAD.MOV.U32 R18, RZ, RZ, -0x1 ;  /* 0xffffffffff127424 */ /* 0x000fe200078e00ff */
[----:B------:R-:W-:-:S13]  /*0740*/  ISETP.GE.U32.AND.EX P0, PT, R16, UR5, PT, P0 ;  /* 0x0000000510007c0c */ /* 0x000fda000bf06100 */
[----:B------:R-:W-:Y:S05]  /*0750*/  @P0 BRA `(.L_x_5) ;  /* 0x0000000400600947 */ /* 0x000fea0003800000 */
[----:B------:R-:W0:Y:S01]  /*0760*/  LDC.64 R14, c[0x0][0x628] ;  /* 0x00018a00ff0e7b82 */ /* 0x000e220000000a00 */
[----:B------:R-:W-:Y:S02]  /*0770*/  IMAD.MOV.U32 R6, RZ, RZ, R17 ;  /* 0x000000ffff067224 */ /* 0x000fe400078e0011 */
[----:B------:R-:W-:-:S05]  /*0780*/  IMAD.MOV.U32 R7, RZ, RZ, R16 ;  /* 0x000000ffff077224 */ /* 0x000fca00078e0010 */
[----:B------:R-:W1:Y:S08]  /*0790*/  LDC R12, c[0x0][0x630] ;  /* 0x00018c00ff0c7b82 */ /* 0x000e700000000800 */
[----:B------:R-:W2:Y:S01]  /*07a0*/  LDC.64 R18, c[0x0][0x620] ;  /* 0x00018800ff127b82 */ /* 0x000ea20000000a00 */
[----:B0-----:R-:W-:-:S04]  /*07b0*/  ISETP.NE.U32.AND P0, PT, R14, RZ, PT ;  /* 0x000000ff0e00720c */ /* 0x001fc80003f05070 */
[----:B------:R-:W-:-:S13]  /*07c0*/  ISETP.NE.AND.EX P0, PT, R15, RZ, PT, P0 ;  /* 0x000000ff0f00720c */ /* 0x000fda0003f05300 */
[----:B-12---:R-:W-:Y:S05]  /*07d0*/  @!P0 BRA `(.L_x_6) ;  /* 0x0000000000288947 */ /* 0x006fea0003800000 */
[----:B------:R-:W0:Y:S02]  /*07e0*/  LDC R0, c[0x0][0x634] ;  /* 0x00018d00ff007b82 */ /* 0x000e240000000800 */
[----:B0-----:R-:W-:-:S05]  /*07f0*/  IADD3 R11, P0, R17, R0, RZ ;  /* 0x00000000110b7210 */ /* 0x001fca0007f1e0ff */
[----:B------:R-:W-:-:S04]  /*0800*/  IMAD.X R13, RZ, RZ, R16, P0 ;  /* 0x000000ffff0d7224 */ /* 0x000fc800000e0610 */
[----:B------:R-:W-:-:S04]  /*0810*/  IMAD.WIDE.U32 R6, R13, R14, RZ ;  /* 0x0000000e0d067225 */ /* 0x000fc800078e00ff */
[----:B------:R-:W-:-:S04]  /*0820*/  IMAD.WIDE.U32 R8, P0, R11, R15, R6 ;  /* 0x0000000f0b087225 */ /* 0x000fc80007800006 */
[----:B------:R-:W-:-:S04]  /*0830*/  IMAD.WIDE.U32 R6, R11, R14, RZ ;  /* 0x0000000e0b067225 */ /* 0x000fc800078e00ff */
[----:B------:R-:W-:Y:S01]  /*0840*/  IMAD.X R11, RZ, RZ, RZ, P0 ;  /* 0x000000ffff0b7224 */ /* 0x000fe200000e06ff */
[----:B------:R-:W-:Y:S01]  /*0850*/  IADD3 RZ, P0, R7, R8, RZ ;  /* 0x0000000807ff7210 */ /* 0x000fe20007f1e0ff */
[----:B------:R-:W-:-:S04]  /*0860*/  IMAD.MOV.U32 R10, RZ, RZ, R9 ;  /* 0x000000ffff0a7224 */ /* 0x000fc800078e0009 */
[----:B------:R-:W-:-:S08]  /*0870*/  IMAD.WIDE.U32.X R6, R13, R15, R10, P0 ;  /* 0x0000000f0d067225 */ /* 0x000fd000000e040a */
.L_x_6:
[-CC-:B------:R-:W-:Y:S01]  /*0880*/  SHF.R.U64 R26, R6, R12.reuse, R7.reuse ;  /* 0x0000000c061a7219 */ /* 0x180fe20000001207 */
[----:B------:R-:W0:Y:S01]  /*0890*/  LDC R10, c[0x0][0x618] ;  /* 0x00018600ff0a7b82 */ /* 0x000e220000000800 */
[----:B------:R-:W-:Y:S01]  /*08a0*/  SHF.R.U32.HI R5, RZ, R12, R7 ;  /* 0x0000000cff057219 */ /* 0x000fe20000011607 */
[----:B------:R-:W-:Y:S01]  /*08b0*/  ULDC UR4, c[0x0][0x150] ;  /* 0x0000540000047ab9 */ /* 0x000fe20000000800 */
[----:B------:R-:W-:Y:S01]  /*08c0*/  IADD3 R9, P0, RZ, -R26, RZ ;  /* 0x8000001aff097210 */ /* 0x000fe20007f1e0ff */
[----:B------:R-:W-:Y:S01]  /*08d0*/  IMAD.MOV.U32 R6, RZ, RZ, R17 ;  /* 0x000000ffff067224 */ /* 0x000fe200078e0011 */
[----:B------:R-:W-:Y:S01]  /*08e0*/  I2FP.F32.U32 R0, R4 ;  /* 0x0000000400007245 */ /* 0x000fe20000201000 */
[----:B------:R-:W-:Y:S02]  /*08f0*/  IMAD.MOV.U32 R7, RZ, RZ, R16 ;  /* 0x000000ffff077224 */ /* 0x000fe400078e0010 */
[----:B------:R-:W1:Y:S01]  /*0900*/  LDC.64 R24, c[0x0][0x640] ;  /* 0x00019000ff187b82 */ /* 0x000e620000000a00 */
[----:B------:R-:W-:-:S02]  /*0910*/  IMAD.X R11, RZ, RZ, ~R5, P0 ;  /* 0x000000ffff0b7224 */ /* 0x000fc400000e0e05 */
[----:B------:R-:W-:Y:S01]  /*0920*/  FMUL R0, R0, UR4 ;  /* 0x0000000400007c20 */ /* 0x000fe20008400000 */
[----:B------:R-:W-:Y:S01]  /*0930*/  IMAD.WIDE.U32 R6, R9, R18, R6 ;  /* 0x0000001209067225 */ /* 0x000fe200078e0006 */
[----:B------:R-:W-:-:S03]  /*0940*/  ULDC UR4, c[0x0][0x154] ;  /* 0x0000550000047ab9 */ /* 0x000fc60000000800 */
[----:B------:R-:W-:Y:S01]  /*0950*/  IMAD R8, R11, R18, RZ ;  /* 0x000000120b087224 */ /* 0x000fe200078e02ff */
[----:B------:R-:W2:Y:S01]  /*0960*/  LDC R5, c[0x0][0x144] ;  /* 0x00005100ff057b82 */ /* 0x000ea20000000800 */
[----:B------:R-:W3:Y:S02]  /*0970*/  F2I.U32.TRUNC.NTZ R0, R0 ;  /* 0x0000000000007305 */ /* 0x000ee4000020f000 */
[----:B------:R-:W-:-:S04]  /*0980*/  IMAD R9, R9, R19, R8 ;  /* 0x0000001309097224 */ /* 0x000fc800078e0208 */
[----:B------:R-:W-:Y:S01]  /*0990*/  IMAD.IADD R7, R7, 0x1, R9 ;  /* 0x0000000107077824 */ /* 0x000fe200078e0209 */
[----:B------:R-:W4:Y:S01]  /*09a0*/  LDC R12, c[0x0][0x608] ;  /* 0x00018200ff0c7b82 */ /* 0x000f220000000800 */
[----:B------:R-:W-:-:S03]  /*09b0*/  IMAD.MOV.U32 R9, RZ, RZ, -0x1 ;  /* 0xffffffffff097424 */ /* 0x000fc600078e00ff */
[-CC-:B0-----:R-:W-:Y:S02]  /*09c0*/  SHF.R.U64 R18, R6, R10.reuse, R7.reuse ;  /* 0x0000000a06127219 */ /* 0x181fe40000001207 */
[----:B------:R-:W-:Y:S02]  /*09d0*/  I2FP.F32.U32 R6, R3 ;  /* 0x0000000300067245 */ /* 0x000fe40000201000 */
[----:B------:R-:W0:Y:S01]  /*09e0*/  LDC R22, c[0x0][0x658] ;  /* 0x00019600ff167b82 */ /* 0x000e220000000800 */
[----:B-1----:R-:W-:Y:S01]  /*09f0*/  ISETP.NE.U32.AND P0, PT, R24, RZ, PT ;  /* 0x000000ff1800720c */ /* 0x002fe20003f05070 */
[----:B---3--:R-:W-:Y:S01]  /*0a00*/  IMAD.MOV R8, RZ, RZ, -R0 ;  /* 0x000000ffff087224 */ /* 0x008fe200078e0a00 */
[----:B------:R-:W-:Y:S01]  /*0a10*/  SHF.R.U32.HI R7, RZ, R10, R7 ;  /* 0x0000000aff077219 */ /* 0x000fe20000011607 */
[----:B------:R-:W-:Y:S01]  /*0a20*/  FMUL R6, R6, UR4 ;  /* 0x0000000406067c20 */ /* 0x000fe20008400000 */
[----:B------:R-:W-:-:S03]  /*0a30*/  ISETP.NE.AND.EX P0, PT, R25, RZ, PT, P0 ;  /* 0x000000ff1900720c */ /* 0x000fc60003f05300 */
[----:B------:R-:W1:Y:S01]  /*0a40*/  LDC R14, c[0x0][0x148] ;  /* 0x00005200ff0e7b82 */ /* 0x000e620000000800 */
[----:B--2---:R-:W-:-:S07]  /*0a50*/  IMAD R0, R5, R8, R4 ;  /* 0x0000000805007224 */ /* 0x004fce00078e0204 */
[----:B------:R-:W2:Y:S01]  /*0a60*/  LDC R20, c[0x0][0x600] ;  /* 0x00018000ff147b82 */ /* 0x000ea20000000800 */
[-CC-:B----4-:R-:W-:Y:S02]  /*0a70*/  SHF.R.U64 R28, R18, R12.reuse, R7.reuse ;  /* 0x0000000c121c7219 */ /* 0x190fe40000001207 */
[----:B------:R-:W-:Y:S01]  /*0a80*/  SHF.R.U32.HI R5, RZ, R12, R7 ;  /* 0x0000000cff057219 */ /* 0x000fe20000011607 */
[----:B------:R-:W-:Y:S01]  /*0a90*/  IMAD.MOV.U32 R7, RZ, RZ, 0x1 ;  /* 0x00000001ff077424 */ /* 0x000fe200078e00ff */
[----:B------:R3:W4:Y:S03]  /*0aa0*/  F2I.U32.TRUNC.NTZ R12, R6 ;  /* 0x00000006000c7305 */ /* 0x000726000020f000 */
[----:B------:R-:W1:Y:S01]  /*0ab0*/  LDC R15, c[0x0][0x648] ;  /* 0x00019200ff0f7b82 */ /* 0x000e620000000800 */
[-C--:B0-----:R-:W-:Y:S02]  /*0ac0*/  SHF.L.U32 R4, R9, R22.reuse, RZ ;  /* 0x0000001609047219 */ /* 0x081fe400000006ff */
[----:B------:R-:W-:-:S02]  /*0ad0*/  SHF.R.U64 R30, R28, R22, R5 ;  /* 0x000000161c1e7219 */ /* 0x000fc40000001205 */
[----:B------:R-:W-:Y:S02]  /*0ae0*/  LOP3.LUT R11, RZ, R4, RZ, 0x33, !PT ;  /* 0x00000004ff0b7212 */ /* 0x000fe400078e33ff */
[-C--:B------:R-:W-:Y:S01]  /*0af0*/  SHF.R.U32.HI R5, RZ, R22.reuse, R5 ;  /* 0x00000016ff057219 */ /* 0x080fe20000011605 */
[----:B------:R-:W0:Y:S01]  /*0b00*/  LDC R19, c[0x0][0x638] ;  /* 0x00018e00ff137b82 */ /* 0x000e220000000800 */
[----:B------:R-:W-:Y:S01]  /*0b10*/  SHF.L.U32 R10, R7, R22, RZ ;  /* 0x00000016070a7219 */ /* 0x000fe200000006ff */
[----:B------:R-:W-:-:S06]  /*0b20*/  IMAD.MOV.U32 R4, RZ, RZ, R30 ;  /* 0x000000ffff047224 */ /* 0x000fcc00078e001e */
[----:B------:R-:W0:Y:S01]  /*0b30*/  LDC R21, c[0x0][0x610] ;  /* 0x00018400ff157b82 */ /* 0x000e220000000800 */
[----:B---34-:R-:W-:Y:S05]  /*0b40*/  @!P0 BRA `(.L_x_7) ;  /* 0x0000000000288947 */ /* 0x018fea0003800000 */
[----:B------:R-:W3:Y:S02]  /*0b50*/  LDC R9, c[0x0][0x64c] ;  /* 0x00019300ff097b82 */ /* 0x000ee40000000800 */
[----:B---3--:R-:W-:-:S05]  /*0b60*/  IADD3 R9, P0, R30, R9, RZ ;  /* 0x000000091e097210 */ /* 0x008fca0007f1e0ff */
        /* <DEDUP_REMOVED lines=8> */
.L_x_7:
[----:B-1----:R-:W-:Y:S01]  /*0bf0*/  SHF.R.U64 R4, R4, R15, R5 ;  /* 0x0000000f04047219 */ /* 0x002fe20000001205 */
[----:B--2---:R-:W-:Y:S01]  /*0c00*/  VIADD R5, R20, 0xffffffff ;  /* 0xffffffff14057836 */ /* 0x004fe20000000000 */
[----:B------:R-:W-:Y:S01]  /*0c10*/  LOP3.LUT R11, R28, R11, RZ, 0xc0, !PT ;  /* 0x0000000b1c0b7212 */ /* 0x000fe200078ec0ff */
[----:B------:R-:W-:Y:S02]  /*0c20*/  IMAD.MOV R12, RZ, RZ, -R12 ;  /* 0x000000ffff0c7224 */ /* 0x000fe400078e0a0c */
[----:B------:R-:W-:Y:S02]  /*0c30*/  IMAD.MOV R6, RZ, RZ, -R4 ;  /* 0x000000ffff067224 */ /* 0x000fe400078e0a04 */
[----:B------:R-:W-:Y:S01]  /*0c40*/  IMAD R11, R10, R4, R11 ;  /* 0x000000040a0b7224 */ /* 0x000fe200078e020b */
[----:B------:R-:W-:Y:S01]  /*0c50*/  LOP3.LUT R4, R18, R5, RZ, 0xc0, !PT ;  /* 0x0000000512047212 */ /* 0x000fe200078ec0ff */
[----:B------:R-:W-:Y:S02]  /*0c60*/  @P3 IMAD R0, R14, R12, R3 ;  /* 0x0000000c0e003224 */ /* 0x000fe400078e0203 */
[----:B0-----:R-:W-:-:S02]  /*0c70*/  IMAD R3, R6, R19, R30 ;  /* 0x0000001306037224 */ /* 0x001fc400078e021e */
[----:B------:R-:W-:Y:S02]  /*0c80*/  IMAD R19, R11, R21, R0 ;  /* 0x000000150b137224 */ /* 0x000fe400078e0200 */
[----:B------:R-:W-:Y:S02]  /*0c90*/  IMAD R4, R3, R20, R4 ;  /* 0x0000001403047224 */ /* 0x000fe400078e0204 */
[----:B------:R-:W-:Y:S02]  /*0ca0*/  IMAD.MOV.U32 R0, RZ, RZ, 0x1 ;  /* 0x00000001ff007424 */ /* 0x000fe400078e00ff */
[----:B------:R-:W-:Y:S01]  /*0cb0*/  IMAD.MOV.U32 R18, RZ, RZ, R26 ;  /* 0x000000ffff127224 */ /* 0x000fe200078e001a */
[----:B------:R-:W-:Y:S02]  /*0cc0*/  SEL R22, R4, R19, !P3 ;  /* 0x0000001304167207 */ /* 0x000fe40005800000 */
[----:B------:R-:W-:-:S07]  /*0cd0*/  SEL R19, R19, R4, !P3 ;  /* 0x0000000413137207 */ /* 0x000fce0005800000 */
.L_x_5:
[----:B------:R-:W-:-:S08]  /*0ce0*/  NOP ;  /* 0x0000000000007918 */ /* 0x000fd00000000000 */
[----:B------:R-:W0:Y:S02]  /*0cf0*/  USETMAXREG.TRY_ALLOC.CTAPOOL UP0, 0xe8 ;  /* 0x000000e8000079c8 */ /* 0x000e240008000600 */
[----:B0-----:R-:W-:-:S13]  /*0d00*/  PLOP3.LUT P0, PT, PT, PT, UP0, 0x80, 0x0 ;  /* 0x000000000000781c */ /* 0x001fda0003f0f008 */
[----:B------:R-:W-:Y:S05]  /*0d10*/  @!P0 BRA `(.L_x_5) ;  /* 0xfffffffc00f08947 */ /* 0x000fea000383ffff */
[----:B------:R-:W-:Y:S01]  /*0d20*/  ULDC.64 UR4, c[0x0][0x598] ;  /* 0x0001660000047ab9 */ /* 0x000fe20000000a00 */
[----:B------:R-:W-:Y:S01]  /*0d30*/  ULDC.64 UR36, c[0x0][0x208] ;  /* 0x0000820000247ab9 */ /* 0x000fe20000000a00 */
[----:B------:R-:W-:-:S04]  /*0d40*/  ISETP.NE.U32.AND P0, PT, RZ, UR4, PT ;  /* 0x00000004ff007c0c */ /* 0x000fc8000bf05070 */
[----:B------:R-:W-:-:S13]  /*0d50*/  ISETP.NE.AND.EX P0, PT, RZ, UR5, PT, P0 ;  /* 0x00000005ff007c0c */ /* 0x000fda000bf05300 */
[----:B------:R-:W-:Y:S05]  /*0d60*/  @!P0 BRA `(.L_x_8) ;  /* 0x00000000001c8947 */ /* 0x000fea0003800000 */
[----:B------:R-:W0:Y:S02]  /*0d70*/  LDC.64 R4, c[0x0][0x598] ;  /* 0x00016600ff047b82 */ /* 0x000e240000000a00 */
[----:B0-----:R-:W2:Y:S02]  /*0d80*/  LDG.E.64 R4, desc[UR36][R4.64] ;  /* 0x0000002404047981 */ /* 0x001ea4000c1e1b00 */
[----:B--2---:R-:W-:-:S04]  /*0d90*/  ISETP.NE.U32.AND P0, PT, R4, RZ, PT ;  /* 0x000000ff0400720c */ /* 0x004fc80003f05070 */
[----:B------:R-:W-:-:S13]  /*0da0*/  ISETP.NE.AND.EX P0, PT, R5, RZ, PT, P0 ;  /* 0x000000ff0500720c */ /* 0x000fda0003f05300 */
[----:B------:R-:W-:Y:S05]  /*0db0*/  @!P0 BRA `(.L_x_8) ;  /* 0x0000000000088947 */ /* 0x000fea0003800000 */
[----:B------:R0:W5:Y:S01]  /*0dc0*/  LD.E R184, desc[UR36][R4.64] ;  /* 0x0000002404b87980 */ /* 0x000162000c101900 */
[----:B------:R-:W-:Y:S05]  /*0dd0*/  BRA `(.L_x_9) ;  /* 0x0000000000247947 */ /* 0x000fea0003800000 */
.L_x_8:
[----:B------:R-:W-:Y:S02]  /*0de0*/  ULDC.64 UR4, c[0x0][0x588] ;  /* 0x0001620000047ab9 */ /* 0x000fe40000000a00 */
[----:B------:R-:W-:-:S04]  /*0df0*/  ISETP.NE.U32.AND P0, PT, RZ, UR4, PT ;  /* 0x00000004ff007c0c */ /* 0x000fc8000bf05070 */
[----:B------:R-:W-:-:S13]  /*0e00*/  ISETP.NE.AND.EX P0, PT, RZ, UR5, PT, P0 ;  /* 0x00000005ff007c0c */ /* 0x000fda000bf05300 */
[----:B------:R-:W-:Y:S05]  /*0e10*/  @!P0 BRA `(.L_x_10) ;  /* 0x00000000000c8947 */ /* 0x000fea0003800000 */
[----:B------:R-:W0:Y:S02]  /*0e20*/  LDC.64 R184, c[0x0][0x588] ;  /* 0x00016200ffb87b82 */ /* 0x000e240000000a00 */
[----:B0-----:R1:W5:Y:S01]  /*0e30*/  LDG.E R184, desc[UR36][R184.64] ;  /* 0x00000024b8b87981 */ /* 0x001362000c1e1900 */
[----:B------:R-:W-:Y:S05]  /*0e40*/  BRA `(.L_x_9) ;  /* 0x0000000000087947 */ /* 0x000fea0003800000 */
.L_x_10:
[----:B------:R-:W-:Y:S02]  /*0e50*/  ULDC UR4, c[0x0][0x580] ;  /* 0x0001600000047ab9 */ /* 0x000fe40000000800 */
[----:B------:R-:W-:-:S07]  /*0e60*/  IMAD.U32 R184, RZ, RZ, UR4 ;  /* 0x00000004ffb87e24 */ /* 0x000fce000f8e00ff */
.L_x_9:
[----:B------:R-:W-:Y:S02]  /*0e70*/  ULDC.64 UR4, c[0x0][0x5a0] ;  /* 0x0001680000047ab9 */ /* 0x000fe40000000a00 */
[----:B------:R-:W-:-:S04]  /*0e80*/  ISETP.NE.U32.AND P0, PT, RZ, UR4, PT ;  /* 0x00000004ff007c0c */ /* 0x000fc8000bf05070 */
[----:B------:R-:W-:-:S13]  /*0e90*/  ISETP.NE.AND.EX P0, PT, RZ, UR5, PT, P0 ;  /* 0x00000005ff007c0c */ /* 0x000fda000bf05300 */
[----:B------:R-:W-:Y:S05]  /*0ea0*/  @!P0 BRA `(.L_x_11) ;  /* 0x00000000001c8947 */ /* 0x000fea0003800000 */
[----:B0-----:R-:W0:Y:S02]  /*0eb0*/  LDC.64 R4, c[0x0][0x5a0] ;  /* 0x00016800ff047b82 */ /* 0x001e240000000a00 */
[----:B0-----:R-:W2:Y:S02]  /*0ec0*/  LDG.E.64 R4, desc[UR36][R4.64] ;  /* 0x0000002404047981 */ /* 0x001ea4000c1e1b00 */
[----:B--2---:R-:W-:-:S04]  /*0ed0*/  ISETP.NE.U32.AND P0, PT, R4, RZ, PT ;  /* 0x000000ff0400720c */ /* 0x004fc80003f05070 */
[----:B------:R-:W-:-:S13]  /*0ee0*/  ISETP.NE.AND.EX P0, PT, R5, RZ, PT, P0 ;  /* 0x000000ff0500720c */ /* 0x000fda0003f05300 */
[----:B------:R-:W-:Y:S05]  /*0ef0*/  @!P0 BRA `(.L_x_11) ;  /* 0x0000000000088947 */ /* 0x000fea0003800000 */
[----:B-1----:R0:W5:Y:S01]  /*0f00*/  LD.E R185, desc[UR36][R4.64] ;  /* 0x0000002404b97980 */ /* 0x002162000c101900 */
[----:B------:R-:W-:Y:S05]  /*0f10*/  BRA `(.L_x_12) ;  /* 0x0000000000247947 */ /* 0x000fea0003800000 */
.L_x_11:
[----:B------:R-:W-:Y:S02]  /*0f20*/  ULDC.64 UR4, c[0x0][0x590] ;  /* 0x0001640000047ab9 */ /* 0x000fe40000000a00 */
[----:B------:R-:W-:-:S04]  /*0f30*/  ISETP.NE.U32.AND P0, PT, RZ, UR4, PT ;  /* 0x00000004ff007c0c */ /* 0x000fc8000bf05070 */
[----:B------:R-:W-:-:S13]  /*0f40*/  ISETP.NE.AND.EX P0, PT, RZ, UR5, PT, P0 ;  /* 0x00000005ff007c0c */ /* 0x000fda000bf05300 */
[----:B------:R-:W-:Y:S05]  /*0f50*/  @!P0 BRA `(.L_x_13) ;  /* 0x00000000000c8947 */ /* 0x000fea0003800000 */
[----:B0-----:R-:W1:Y:S02]  /*0f60*/  LDC.64 R4, c[0x0][0x590] ;  /* 0x00016400ff047b82 */ /* 0x001e640000000a00 */
[----:B-1----:R1:W5:Y:S01]  /*0f70*/  LDG.E R185, desc[UR36][R4.64] ;  /* 0x0000002404b97981 */ /* 0x002362000c1e1900 */
[----:B------:R-:W-:Y:S05]  /*0f80*/  BRA `(.L_x_12) ;  /* 0x0000000000087947 */ /* 0x000fea0003800000 */
.L_x_13:
[----:B------:R-:W-:Y:S02]  /*0f90*/  ULDC UR4, c[0x0][0x584] ;  /* 0x0001610000047ab9 */ /* 0x000fe40000000800 */
[----:B-1----:R-:W-:-:S07]  /*0fa0*/  IMAD.U32 R185, RZ, RZ, UR4 ;  /* 0x00000004ffb97e24 */ /* 0x002fce000f8e00ff */
.L_x_12:
[----:B------:R-:W-:-:S13]  /*0fb0*/  LOP3.LUT P0, RZ, R0, 0xff, RZ, 0xc0, !PT ;  /* 0x000000ff00ff7812 */ /* 0x000fda000780c0ff */
[----:B------:R-:W-:Y:S05]  /*0fc0*/  @!P0 EXIT ;  /* 0x000000000000894d */ /* 0x000fea0003800000 */
[----:B------:R-:W-:Y:S01]  /*0fd0*/  ULDC UR4, c[0x0][0x28c] ;  /* 0x0000a30000047ab9 */ /* 0x000fe20000000800 */
[----:B------:R-:W-:Y:S01]  /*0fe0*/  UMOV UR38, URZ ;  /* 0x0000003f00267c82 */ /* 0x000fe20008000000 */
[----:B------:R-:W-:Y:S01]  /*0ff0*/  UIADD3 UR4, UR4, 0x3f, URZ ;  /* 0x0000003f04047890 */ /* 0x000fe2000fffe03f */
[----:B------:R-:W-:-:S03]  /*1000*/  UMOV UR39, URZ ;  /* 0x0000003f00277c82 */ /* 0x000fc60008000000 */
[----:B------:R-:W-:-:S04]  /*1010*/  USHF.R.S32.HI UR5, URZ, 0x1f, UR4 ;  /* 0x0000001f3f057899 */ /* 0x000fc80008011404 */
[----:B------:R-:W-:-:S04]  /*1020*/  ULEA.HI UR5, UR5, UR4, URZ, 0x6 ;  /* 0x0000000405057291 */ /* 0x000fc8000f8f303f */
[----:B------:R-:W-:-:S12]  /*1030*/  USHF.R.S32.HI UR40, URZ, 0x6, UR5 ;  /* 0x000000063f287899 */ /* 0x000fd80008011405 */
.L_x_355:
[----:B------:R-:W-:Y:S01]  /*1040*/  LOP3.LUT R0, R23, 0x80, RZ, 0xc0, !PT ;  /* 0x0000008017007812 */ /* 0x000fe200078ec0ff */
[----:B------:R-:W2:Y:S01]  /*1050*/  S2UR UR7, SR_CgaCtaId ;  /* 0x00000000000779c3 */ /* 0x000ea20000008800 */
[----:B------:R-:W-:Y:S02]  /*1060*/  UMOV UR6, 0x400 ;  /* 0x0000040000067882 */ /* 0x000fe40000000000 */
[----:B------:R-:W-:-:S06]  /*1070*/  SHF.R.U32.HI R0, RZ, 0x7, R0 ;  /* 0x00000007ff007819 */ /* 0x000fcc0000011600 */
[----:B---3--:R-:W3:Y:S01]  /*1080*/  SHFL.IDX PT, R0, R0, RZ, 0x1f ;  /* 0x00001fff00007589 */ /* 0x008ee200000e0000 */
[----:B--2---:R-:W-:Y:S01]  /*1090*/  ULEA UR6, UR7, UR6, 0x18 ;  /* 0x0000000607067291 */ /* 0x004fe2000f8ec03f */
[----:B---3--:R-:W-:-:S13]  /*10a0*/  R2UR UR4, R0 ;  /* 0x00000000000472ca */ /* 0x008fda00000e0000 */
[----:B------:R-:W-:-:S04]  /*10b0*/  ULEA.HI UR5, UR4, UR4, URZ, 0x1 ;  /* 0x0000000404057291 */ /* 0x000fc8000f8f083f */
[----:B------:R-:W-:-:S04]  /*10c0*/  ULOP3.LUT UR5, UR5, 0xffffe, URZ, 0xc0, !UPT ;  /* 0x000ffffe05057892 */ /* 0x000fc8000f8ec03f */
[----:B------:R-:W-:-:S03]  /*10d0*/  UIADD3 UR5, UR4, -UR5, URZ ;  /* 0x8000000504057290 */ /* 0x000fc6000fffe03f */
[----:B------:R-:W-:Y:S01]  /*10e0*/  ULDC UR4, c[0x0][0x28c] ;  /* 0x0000a30000047ab9 */ /* 0x000fe20000000800 */
[----:B------:R-:W-:Y:S01]  /*10f0*/  ULEA UR5, UR5, UR6, 0xc ;  /* 0x0000000605057291 */ /* 0x000fe2000f8e603f */
[----:B------:R-:W-:-:S03]  /*1100*/  ISETP.LT.AND P0, PT, RZ, UR4, PT ;  /* 0x00000004ff007c0c */ /* 0x000fc6000bf01270 */
[----:B------:R-:W-:-:S04]  /*1110*/  UIADD3 UR5, UR5, 0x180, URZ ;  /* 0x0000018005057890 */ /* 0x000fc8000fffe03f */
[----:B------:R-:W-:-:S04]  /*1120*/  USHF.R.U32.HI UR5, URZ, 0x4, UR5 ;  /* 0x000000043f057899 */ /* 0x000fc80008011605 */
[----:B------:R-:W-:-:S04]  /*1130*/  ULOP3.LUT UR5, UR5, 0x3fff, URZ, 0xc0, !UPT ;  /* 0x00003fff05057892 */ /* 0x000fc8000f8ec03f */
[----:B------:R-:W-:Y:S01]  /*1140*/  ULOP3.LUT UR41, UR5, 0x10000, URZ, 0xfc, !UPT ;  /* 0x0001000005297892 */ /* 0x000fe2000f8efc3f */
[----:B-1--4-:R-:W-:Y:S11]  /*1150*/  @P0 BRA `(.L_x_14) ;  /* 0x0000000000400947 */ /* 0x012ff60003800000 */
[----:B------:R-:W-:Y:S01]  /*1160*/  MOV R0, 0x0 ;  /* 0x0000000000007802 */ /* 0x000fe20000000f00 */
[----:B------:R-:W-:Y:S01]  /*1170*/  ULDC.64 UR4, c[0x4][0x68] ;  /* 0x01001a0000047ab9 */ /* 0x000fe20000000a00 */
[----:B------:R-:W-:Y:S01]  /*1180*/  ULDC.64 UR6, c[0x4][0x8] ;  /* 0x0100020000067ab9 */ /* 0x000fe20000000a00 */
[----:B01----:R-:W-:Y:S01]  /*1190*/  IMAD.U32 R4, RZ, RZ, UR4 ;  /* 0x00000004ff047e24 */ /* 0x003fe2000f8e00ff */
[----:B------:R0:W1:Y:S01]  /*11a0*/  LDC.64 R14, c[0x4][R0] ;  /* 0x01000000000e7b82 */ /* 0x0000620000000a00 */
[----:B------:R-:W-:Y:S01]  /*11b0*/  IMAD.U32 R5, RZ, RZ, UR5 ;  /* 0x00000005ff057e24 */ /* 0x000fe2000f8e00ff */
[----:B------:R-:W-:Y:S01]  /*11c0*/  ULDC.64 UR4, c[0x4][0x70] ;  /* 0x01001c0000047ab9 */ /* 0x000fe20000000a00 */
[----:B------:R-:W-:Y:S02]  /*11d0*/  IMAD.U32 R10, RZ, RZ, UR6 ;  /* 0x00000006ff0a7e24 */ /* 0x000fe4000f8e00ff */
[----:B------:R-:W-:Y:S02]  /*11e0*/  IMAD.U32 R6, RZ, RZ, UR4 ;  /* 0x00000004ff067e24 */ /* 0x000fe4000f8e00ff */
[----:B------:R-:W-:-:S02]  /*11f0*/  IMAD.U32 R7, RZ, RZ, UR5 ;  /* 0x00000005ff077e24 */ /* 0x000fc4000f8e00ff */
[----:B------:R-:W-:Y:S02]  /*1200*/  IMAD.U32 R11, RZ, RZ, UR7 ;  /* 0x00000007ff0b7e24 */ /* 0x000fe4000f8e00ff */
[----:B------:R-:W-:Y:S02]  /*1210*/  IMAD.MOV.U32 R8, RZ, RZ, 0x1e1 ;  /* 0x000001e1ff087424 */ /* 0x000fe400078e00ff */
[----:B------:R-:W-:Y:S02]  /*1220*/  IMAD.MOV.U32 R12, RZ, RZ, 0x1 ;  /* 0x00000001ff0c7424 */ /* 0x000fe400078e00ff */
[----:B0-----:R-:W-:-:S07]  /*1230*/  IMAD.MOV.U32 R13, RZ, RZ, RZ ;  /* 0x000000ffff0d7224 */ /* 0x001fce00078e00ff */
[----:B------:R-:W-:-:S07]  /*1240*/  LEPC R20, `(.L_x_14) ;  /* 0x000000001014794e */ /* 0x000fce0000000000 */
[----:B-1---5:R-:W-:Y:S05]  /*1250*/  CALL.ABS.NOINC R14 ;  /* 0x000000000e007343 */ /* 0x022fea0003c00000 */
.L_x_14:
[----:B------:R-:W-:-:S04]  /*1260*/  LOP3.LUT R0, R2, 0x1, RZ, 0xfc, !PT ;  /* 0x0000000102007812 */ /* 0x000fc800078efcff */
[----:B------:R-:W-:-:S13]  /*1270*/  ISETP.NE.AND P0, PT, R0, 0x3, PT ;  /* 0x000000030000780c */ /* 0x000fda0003f05270 */
[----:B------:R-:W-:Y:S05]  /*1280*/  @!P0 BRA `(.L_x_15) ;  /* 0x0000000000048947 */ /* 0x000fea0003800000 */
[----:B------:R-:W-:Y:S01]  /*1290*/  BPT.TRAP 0x1 ;  /* 0x000000040000795c */ /* 0x000fe20000300000 */
.L_x_15:
[----:B------:R-:W2:Y:S01]  /*12a0*/  S2UR UR5, SR_CgaCtaId ;  /* 0x00000000000579c3 */ /* 0x000ea20000008800 */
[----:B------:R-:W-:Y:S01]  /*12b0*/  UMOV UR4, 0x400 ;  /* 0x0000040000047882 */ /* 0x000fe20000000000 */
[----:B------:R-:W-:Y:S02]  /*12c0*/  IMAD.U32 R0, RZ, RZ, UR38 ;  /* 0x00000026ff007e24 */ /* 0x000fe4000f8e00ff */
[----:B------:R-:W-:-:S03]  /*12d0*/  IMAD.U32 R3, RZ, RZ, UR39 ;  /* 0x00000027ff037e24 */ /* 0x000fc6000f8e00ff */
[----:B------:R-:W-:Y:S01]  /*12e0*/  SHF.L.U32 R0, R0, 0x1f, RZ ;  /* 0x0000001f00007819 */ /* 0x000fe200000006ff */
[----:B--2---:R-:W-:-:S06]  /*12f0*/  ULEA UR4, UR5, UR4, 0x18 ;  /* 0x0000000405047291 */ /* 0x004fcc000f8ec03f */
[----:B------:R-:W-:-:S04]  /*1300*/  IMAD.U32 R6, RZ, RZ, UR4 ;  /* 0x00000004ff067e24 */ /* 0x000fc8000f8e00ff */
[----:B------:R-:W-:-:S04]  /*1310*/  IMAD R3, R3, 0x8, R6 ;  /* 0x0000000803037824 */ /* 0x000fc800078e0206 */
[----:B------:R2:W3:Y:S01]  /*1320*/  SYNCS.PHASECHK.TRANS64.TRYWAIT P1, [R3+URZ], R0 ;  /* 0x00000000030075a7 */ /* 0x0004e2000802017f */
[----:B------:R-:W-:Y:S05]  /*1330*/  @!P0 BRA `(.L_x_16) ;  /* 0x0000000000048947 */ /* 0x000fea0003800000 */
[----:B------:R-:W-:Y:S01]  /*1340*/  BPT.TRAP 0x1 ;  /* 0x000000040000795c */ /* 0x000fe20000300000 */
.L_x_16:
[----:B---3--:R-:W-:Y:S05]  /*1350*/  @P1 BRA `(.L_x_17) ;  /* 0x0000000000081947 */ /* 0x008fea0003800000 */
[----:B------:R-:W3:Y:S02]  /*1360*/  SYNCS.PHASECHK.TRANS64.TRYWAIT P1, [R3+URZ], R0 ;  /* 0x00000000030075a7 */ /* 0x000ee4000802017f */
[----:B---3--:R-:W-:Y:S05]  /*1370*/  @!P1 BRA `(.L_x_18) ;  /* 0x000000b000e09947 */ /* 0x008fea0003800000 */
.L_x_17:
[----:B------:R-:W-:-:S04]  /*1380*/  UISETP.LT.AND UP0, UPT, UR40, 0x1, UPT ;  /* 0x000000012800788c */ /* 0x000fc8000bf01270 */
[----:B------:R-:W-:-:S06]  /*1390*/  USEL UR4, UR40, 0x1, UP0 ;  /* 0x0000000128047887 */ /* 0x000fcc0008000000 */
[----:B--23--:R-:W-:Y:S01]  /*13a0*/  IMAD.U32 R0, RZ, RZ, UR4 ;  /* 0x00000004ff007e24 */ /* 0x00cfe2000f8e00ff */
[----:B------:R-:W-:Y:S05]  /*13b0*/  WARPSYNC.ALL ;  /* 0x0000000000007948 */ /* 0x000fea0003800000 */
[----:B------:R-:W-:-:S04]  /*13c0*/  IADD3 R0, -R0, UR40, RZ ;  /* 0x0000002800007c10 */ /* 0x000fc8000fffe1ff */
[----:B------:R-:W-:Y:S02]  /*13d0*/  ISETP.GE.AND P1, PT, R0, 0x1, PT ;  /* 0x000000010000780c */ /* 0x000fe40003f26270 */
[----:B------:R-:W-:Y:S01]  /*13e0*/  R2UR UR4, R6 ;  /* 0x00000000060472ca */ /* 0x000fe200000e0000 */
[----:B------:R-:W-:Y:S01]  /*13f0*/  UIMAD UR8, UR39, 0x300, UR41 ;  /* 0x00000300270878a4 */ /* 0x000fe2000f8e0229 */
[----:B------:R-:W-:Y:S01]  /*1400*/  WARPGROUP.ARRIVE ;  /* 0x00000000000079c5 */ /* 0x000fe20000000000 */
[----:B------:R-:W-:Y:S01]  /*1410*/  UMOV UR9, 0x80000020 ;  /* 0x8000002000097882 */ /* 0x000fe20000000000 */
[----:B------:R-:W-:Y:S01]  /*1420*/  UMOV UR11, 0x80000020 ;  /* 0x80000020000b7882 */ /* 0x000fe20000000000 */
[----:B------:R-:W-:Y:S01]  /*1430*/  UMOV UR13, UR9 ;  /* 0x00000009000d7c82 */ /* 0x000fe20008000000 */
[----:B------:R-:W-:Y:S01]  /*1440*/  UMOV UR15, 0x80000020 ;  /* 0x80000020000f7882 */ /* 0x000fe20000000000 */
[----:B------:R-:W-:Y:S01]  /*1450*/  UMOV UR17, UR9 ;  /* 0x0000000900117c82 */ /* 0x000fe20008000000 */
[----:B------:R-:W-:Y:S01]  /*1460*/  UMOV UR12, UR8 ;  /* 0x00000008000c7c82 */ /* 0x000fe20008000000 */
[----:B------:R-:W-:Y:S01]  /*1470*/  UMOV UR16, UR8 ;  /* 0x0000000800107c82 */ /* 0x000fe20008000000 */
[----:B------:R-:W-:Y:S01]  /*1480*/  UMOV UR19, 0x80000020 ;  /* 0x8000002000137882 */ /* 0x000fe20000000000 */
[----:B------:R-:W-:Y:S01]  /*1490*/  UMOV UR20, UR8 ;  /* 0x0000000800147c82 */ /* 0x000fe20008000000 */
[----:B------:R-:W-:Y:S01]  /*14a0*/  UMOV UR21, UR9 ;  /* 0x0000000900157c82 */ /* 0x000fe20008000000 */
[----:B------:R-:W-:Y:S01]  /*14b0*/  UIADD3 UR4, UR4, 0x1e180, URZ ;  /* 0x0001e18004047890 */ /* 0x000fe2000fffe03f */
[----:B------:R-:W-:Y:S01]  /*14c0*/  UMOV UR23, 0x80000020 ;  /* 0x8000002000177882 */ /* 0x000fe20000000000 */
[----:B------:R-:W-:-:S02]  /*14d0*/  UMOV UR24, UR8 ;  /* 0x0000000800187c82 */ /* 0x000fc40008000000 */
[----:B------:R-:W-:Y:S01]  /*14e0*/  USHF.R.U32.HI UR4, URZ, 0x4, UR4 ;  /* 0x000000043f047899 */ /* 0x000fe20008011604 */
[----:B------:R-:W-:Y:S01]  /*14f0*/  UMOV UR25, UR9 ;  /* 0x0000000900197c82 */ /* 0x000fe20008000000 */
[----:B------:R-:W-:Y:S02]  /*1500*/  UMOV UR27, 0x80000020 ;  /* 0x80000020001b7882 */ /* 0x000fe40000000000 */
[----:B------:R-:W-:Y:S02]  /*1510*/  ULOP3.LUT UR4, UR4, 0x3fff, URZ, 0xc0, !UPT ;  /* 0x00003fff04047892 */ /* 0x000fe4000f8ec03f */
[----:B------:R-:W-:Y:S02]  /*1520*/  UIADD3 UR5, UR8, 0x200, URZ ;  /* 0x0000020008057890 */ /* 0x000fe4000fffe03f */
[----:B------:R-:W-:Y:S02]  /*1530*/  ULOP3.LUT UR4, UR4, 0x10000, URZ, 0xfc, !UPT ;  /* 0x0001000004047892 */ /* 0x000fe4000f8efc3f */
[----:B------:R-:W-:-:S02]  /*1540*/  UIADD3 UR6, UR8, 0x202, URZ ;  /* 0x0000020208067890 */ /* 0x000fc4000fffe03f */
[----:B------:R-:W-:-:S04]  /*1550*/  UIMAD UR10, UR39, 0x280, UR4 ;  /* 0x00000280270a78a4 */ /* 0x000fc8000f8e0204 */
[----:B------:R-:W-:Y:S02]  /*1560*/  UIADD3 UR14, UR10, 0x80, URZ ;  /* 0x000000800a0e7890 */ /* 0x000fe4000fffe03f */
[----:B------:R-:W-:Y:S02]  /*1570*/  UIADD3 UR18, UR10, 0x100, URZ ;  /* 0x000001000a127890 */ /* 0x000fe4000fffe03f */
[----:B------:R-:W-:Y:S02]  /*1580*/  UIADD3 UR22, UR10, 0x180, URZ ;  /* 0x000001800a167890 */ /* 0x000fe4000fffe03f */
[----:B------:R-:W-:Y:S01]  /*1590*/  IGMMA.64x32x32.S8.S8 R168, gdesc[UR8], RZ, !UPT, gsb0 ;  /* 0x0120000008a879f1 */ /* 0x000fe2000c0410ff */
[----:B------:R-:W-:Y:S02]  /*15a0*/  UIADD3 UR26, UR10, 0x200, URZ ;  /* 0x000002000a1a7890 */ /* 0x000fe4000fffe03f */
[----:B------:R-:W-:Y:S02]  /*15b0*/  WARPGROUP.DEPBAR.LE gsb0, 0x0 ;  /* 0x00008000000079c5 */ /* 0x000fe40000010000 */
[----:B------:R-:W-:-:S06]  /*15c0*/  WARPGROUP.ARRIVE ;  /* 0x00000000000079c5 */ /* 0x000fcc0000000000 */
[----:B------:R-:W-:Y:S03]  /*15d0*/  IGMMA.64x32x32.S8.S8 R136, gdesc[UR12], RZ, !UPT, gsb0 ;  /* 0x012000000c8879f1 */ /* 0x000fe6000c0410ff */
        /* <DEDUP_REMOVED lines=8> */
[----:B------:R-:W-:Y:S01]  /*1660*/  IGMMA.64x32x32.S8.S8 R40, gdesc[UR24], RZ, !UPT, gsb0 ;  /* 0x01200000182879f1 */ /* 0x000fe2000c0410ff */
[----:B------:R-:W-:Y:S01]  /*1670*/  UMOV UR24, UR5 ;  /* 0x0000000500187c82 */ /* 0x000fe20008000000 */
[----:B------:R-:W-:Y:S01]  /*1680*/  UMOV UR25, 0x80000020 ;  /* 0x8000002000197882 */ /* 0x000fe20000000000 */
[----:B------:R-:W-:Y:S01]  /*1690*/  UMOV UR20, UR24 ;  /* 0x0000001800147c82 */ /* 0x000fe20008000000 */
[----:B------:R-:W-:Y:S01]  /*16a0*/  UMOV UR21, UR25 ;  /* 0x0000001900157c82 */ /* 0x000fe20008000000 */
[----:B------:R-:W-:Y:S01]  /*16b0*/  UMOV UR16, UR24 ;  /* 0x0000001800107c82 */ /* 0x000fe20008000000 */
[----:B------:R-:W-:Y:S01]  /*16c0*/  UMOV UR17, UR25 ;  /* 0x0000001900117c82 */ /* 0x000fe20008000000 */
[----:B------:R-:W-:Y:S01]  /*16d0*/  UMOV UR12, UR24 ;  /* 0x00000018000c7c82 */ /* 0x000fe20008000000 */
[----:B------:R-:W-:Y:S01]  /*16e0*/  UMOV UR13, UR25 ;  /* 0x00000019000d7c82 */ /* 0x000fe20008000000 */
[----:B------:R-:W-:Y:S01]  /*16f0*/  UIADD3 UR5, UR10, 0x182, URZ ;  /* 0x000001820a057890 */ /* 0x000fe2000fffe03f */
[----:B------:R-:W-:-:S02]  /*1700*/  WARPGROUP.DEPBAR.LE gsb0, 0x0 ;  /* 0x00008000000079c5 */ /* 0x000fc40000010000 */
[----:B------:R-:W-:-:S06]  /*1710*/  WARPGROUP.ARRIVE ;  /* 0x00000000000079c5 */ /* 0x000fcc0000000000 */
[----:B------:R-:W-:Y:S01]  /*1720*/  IGMMA.64x32x32.S8.S8 R24, gdesc[UR24], RZ, !UPT, gsb0 ;  /* 0x01200000181879f1 */ /* 0x000fe2000c0410ff */
[----:B------:R-:W-:Y:S01]  /*1730*/  UMOV UR26, UR10 ;  /* 0x0000000a001a7c82 */ /* 0x000fe20008000000 */
[----:B------:R-:W-:Y:S01]  /*1740*/  UMOV UR27, UR11 ;  /* 0x0000000b001b7c82 */ /* 0x000fe20008000000 */
[----:B------:R-:W-:Y:S01]  /*1750*/  UMOV UR11, 0x80000020 ;  /* 0x80000020000b7882 */ /* 0x000fe20000000000 */
[----:B------:R-:W-:Y:S02]  /*1760*/  WARPGROUP.DEPBAR.LE gsb0, 0x0 ;  /* 0x00008000000079c5 */ /* 0x000fe40000010000 */
[----:B------:R-:W-:-:S06]  /*1770*/  WARPGROUP.ARRIVE ;  /* 0x00000000000079c5 */ /* 0x000fcc0000000000 */
[----:B------:R-:W-:Y:S01]  /*1780*/  IGMMA.64x32x32.S8.S8 R56, gdesc[UR20], RZ, !UPT, gsb0 ;  /* 0x01200000143879f1 */ /* 0x000fe2000c0410ff */
[----:B------:R-:W-:Y:S01]  /*1790*/  UIADD3 UR22, UR10, 0x102, URZ ;  /* 0x000001020a167890 */ /* 0x000fe2000fffe03f */
        /* <DEDUP_REMOVED lines=9> */
[----:B------:R-:W-:Y:S02]  /*1830*/  UIADD3 UR12, UR8, 0x2, URZ ;  /* 0x00000002080c7890 */ /* 0x000fe4000fffe03f */
[----:B------:R-:W-:Y:S01]  /*1840*/  UIADD3 UR14, UR10, 0x2, URZ ;  /* 0x000000020a0e7890 */ /* 0x000fe2000fffe03f */
[----:B------:R-:W-:Y:S01]  /*1850*/  UMOV UR13, 0x80000020 ;  /* 0x80000020000d7882 */ /* 0x000fe20000000000 */
[----:B------:R-:W-:Y:S01]  /*1860*/  UMOV UR15, 0x80000020 ;  /* 0x80000020000f7882 */ /* 0x000fe20000000000 */
[----:B------:R-:W-:Y:S02]  /*1870*/  UMOV UR17, UR13 ;  /* 0x0000000d00117c82 */ /* 0x000fe40008000000 */
[----:B------:R-:W-:Y:S01]  /*1880*/  UMOV UR16, UR12 ;  /* 0x0000000c00107c82 */ /* 0x000fe20008000000 */
[----:B------:R-:W-:Y:S01]  /*1890*/  UMOV UR20, UR12 ;  /* 0x0000000c00147c82 */ /* 0x000fe20008000000 */
[----:B------:R-:W-:Y:S01]  /*18a0*/  UMOV UR21, UR13 ;  /* 0x0000000d00157c82 */ /* 0x000fe20008000000 */
[----:B------:R-:W-:Y:S01]  /*18b0*/  UMOV UR8, UR12 ;  /* 0x0000000c00087c82 */ /* 0x000fe20008000000 */
[----:B------:R-:W-:Y:S01]  /*18c0*/  UMOV UR9, UR13 ;  /* 0x0000000d00097c82 */ /* 0x000fe20008000000 */
[----:B------:R-:W-:-:S02]  /*18d0*/  WARPGROUP.DEPBAR.LE gsb0, 0x0 ;  /* 0x00008000000079c5 */ /* 0x000fc40000010000 */
[----:B------:R-:W-:-:S06]  /*18e0*/  WARPGROUP.ARRIVE ;  /* 0x00000000000079c5 */ /* 0x000fcc0000000000 */
[----:B------:R-:W-:Y:S01]  /*18f0*/  IGMMA.64x32x32.S8.S8 R152, gdesc[UR24], RZ, !UPT, gsb0 ;  /* 0x01200000189879f1 */ /* 0x000fe2000c0410ff */
[----:B------:R-:W-:Y:S01]  /*1900*/  UIADD3 UR26, UR10, 0x202, URZ ;  /* 0x000002020a1a7890 */ /* 0x000fe2000fffe03f */
[----:B------:R-:W-:Y:S02]  /*1910*/  UMOV UR24, UR12 ;  /* 0x0000000c00187c82 */ /* 0x000fe40008000000 */
[----:B------:R-:W-:Y:S01]  /*1920*/  UMOV UR10, UR5 ;  /* 0x00000005000a7c82 */ /* 0x000fe20008000000 */
[----:B------:R-:W-:Y:S01]  /*1930*/  UMOV UR25, UR13 ;  /* 0x0000000d00197c82 */ /* 0x000fe20008000000 */
[----:B------:R-:W-:Y:S01]  /*1940*/  UMOV UR27, 0x80000020 ;  /* 0x80000020001b7882 */ /* 0x000fe20000000000 */
[----:B------:R-:W-:Y:S02]  /*1950*/  WARPGROUP.DEPBAR.LE gsb0, 0x0 ;  /* 0x00008000000079c5 */ /* 0x000fe40000010000 */
[----:B------:R-:W-:-:S06]  /*1960*/  WARPGROUP.ARRIVE ;  /* 0x00000000000079c5 */ /* 0x000fcc0000000000 */
[----:B------:R-:W-:Y:S03]  /*1970*/  IGMMA.64x32x32.S8.S8 R168, gdesc[UR12], R168, gsb0 ;  /* 0x012000000ca879f1 */ /* 0x000fe600080410a8 */
        /* <DEDUP_REMOVED lines=11> */
[----:B------:R-:W-:Y:S01]  /*1a30*/  IGMMA.64x32x32.S8.S8 R40, gdesc[UR24], R40, gsb0 ;  /* 0x01200000182879f1 */ /* 0x000fe20008041028 */
        /* <DEDUP_REMOVED lines=8> */
[----:B------:R-:W-:Y:S01]  /*1ac0*/  UMOV UR12, UR24 ;  /* 0x00000018000c7c82 */ /* 0x000fe20008000000 */
[----:B------:R-:W-:Y:S01]  /*1ad0*/  UMOV UR13, UR25 ;  /* 0x00000019000d7c82 */ /* 0x000fe20008000000 */
[----:B------:R-:W-:-:S02]  /*1ae0*/  WARPGROUP.DEPBAR.LE gsb0, 0x0 ;  /* 0x00008000000079c5 */ /* 0x000fc40000010000 */
        /* <DEDUP_REMOVED lines=15> */
[----:B------:R-:W-:Y:S05]  /*1be0*/  @!P1 BRA `(.L_x_19) ;  /* 0x0000000800949947 */ /* 0x000fea0003800000 */
[----:B------:R-:W-:Y:S02]  /*1bf0*/  UIADD3 UR5, UR39, 0x1, URZ ;  /* 0x0000000127057890 */ /* 0x000fe4000fffe03f */
[----:B------:R-:W-:Y:S02]  /*1c00*/  IMAD.U32 R3, RZ, RZ, UR39 ;  /* 0x00000027ff037e24 */ /* 0x000fe4000f8e00ff */
[----:B------:R-:W-:-:S04]  /*1c10*/  UISETP.NE.AND UP0, UPT, UR5, 0xa, UPT ;  /* 0x0000000a0500788c */ /* 0x000fc8000bf05270 */
[----:B------:R-:W-:Y:S02]  /*1c20*/  USEL UR6, URZ, 0x1, UP0 ;  /* 0x000000013f067887 */ /* 0x000fe40008000000 */
[----:B------:R-:W-:Y:S02]  /*1c30*/  USEL UR5, UR5, URZ, UP0 ;  /* 0x0000003f05057287 */ /* 0x000fe40008000000 */
[----:B------:R-:W-:-:S06]  /*1c40*/  ULOP3.LUT UR6, UR38, UR6, URZ, 0x3c, !UPT ;  /* 0x0000000626067292 */ /* 0x000fcc000f8e3c3f */
[----:B------:R-:W-:-:S07]  /*1c50*/  IMAD.U32 R7, RZ, RZ, UR6 ;  /* 0x00000006ff077e24 */ /* 0x000fce000f8e00ff */
.L_x_26:
[----:B------:R-:W-:Y:S05]  /*1c60*/  @!P0 BRA `(.L_x_20) ;  /* 0x0000000000048947 */ /* 0x000fea0003800000 */
[----:B------:R-:W-:Y:S01]  /*1c70*/  BPT.TRAP 0x1 ;  /* 0x000000040000795c */ /* 0x000fe20000300000 */
.L_x_20:
[----:B------:R-:W2:Y:S01]  /*1c80*/  S2UR UR7, SR_CgaCtaId ;  /* 0x00000000000779c3 */ /* 0x000ea20000008800 */
[----:B------:R-:W-:Y:S01]  /*1c90*/  UMOV UR6, 0x400 ;  /* 0x0000040000067882 */ /* 0x000fe20000000000 */
[----:B01----:R-:W-:Y:S01]  /*1ca0*/  IMAD.U32 R5, RZ, RZ, UR5 ;  /* 0x00000005ff057e24 */ /* 0x003fe2000f8e00ff */
[----:B------:R-:W-:Y:S01]  /*1cb0*/  SHF.L.U32 R4, R7, 0x1f, RZ ;  /* 0x0000001f07047819 */ /* 0x000fe200000006ff */
[----:B--2---:R-:W-:-:S06]  /*1cc0*/  ULEA UR6, UR7, UR6, 0x18 ;  /* 0x0000000607067291 */ /* 0x004fcc000f8ec03f */
[----:B------:R-:W-:-:S04]  /*1cd0*/  IMAD.U32 R6, RZ, RZ, UR6 ;  /* 0x00000006ff067e24 */ /* 0x000fc8000f8e00ff */
[----:B------:R-:W-:-:S04]  /*1ce0*/  IMAD R5, R5, 0x8, R6 ;  /* 0x0000000805057824 */ /* 0x000fc800078e0206 */
[----:B------:R0:W1:Y:S01]  /*1cf0*/  SYNCS.PHASECHK.TRANS64.TRYWAIT P1, [R5+URZ], R4 ;  /* 0x00000004050075a7 */ /* 0x000062000802017f */
[----:B------:R-:W-:Y:S05]  /*1d00*/  @!P0 BRA `(.L_x_21) ;  /* 0x0000000000048947 */ /* 0x000fea0003800000 */
[----:B------:R-:W-:Y:S01]  /*1d10*/  BPT.TRAP 0x1 ;  /* 0x000000040000795c */ /* 0x000fe20000300000 */
.L_x_21:
[----:B-1----:R-:W-:Y:S05]  /*1d20*/  @P1 BRA `(.L_x_22) ;  /* 0x0000000000081947 */ /* 0x002fea0003800000 */
[----:B------:R-:W1:Y:S02]  /*1d30*/  SYNCS.PHASECHK.TRANS64.TRYWAIT P1, [R5+URZ], R4 ;  /* 0x00000004050075a7 */ /* 0x000e64000802017f */
[----:B-1----:R-:W-:Y:S05]  /*1d40*/  @!P1 BRA `(.L_x_23) ;  /* 0x000000a800809947 */ /* 0x002fea0003800000 */
.L_x_22:
[----:B------:R-:W-:Y:S01]  /*1d50*/  UIMAD UR8, UR5, 0x300, UR41 ;  /* 0x00000300050878a4 */ /* 0x000fe2000f8e0229 */
[----:B------:R-:W-:Y:S01]  /*1d60*/  WARPGROUP.ARRIVE ;  /* 0x00000000000079c5 */ /* 0x000fe20000000000 */
[----:B------:R-:W-:Y:S01]  /*1d70*/  UIMAD UR10, UR5, 0x280, UR4 ;  /* 0x00000280050a78a4 */ /* 0x000fe2000f8e0204 */
[----:B------:R-:W-:Y:S01]  /*1d80*/  UMOV UR9, 0x80000020 ;  /* 0x8000002000097882 */ /* 0x000fe20000000000 */
[----:B------:R-:W-:Y:S02]  /*1d90*/  UMOV UR11, 0x80000020 ;  /* 0x80000020000b7882 */ /* 0x000fe40000000000 */
[----:B------:R-:W-:Y:S01]  /*1da0*/  UIADD3 UR14, UR10, 0x80, URZ ;  /* 0x000000800a0e7890 */ /* 0x000fe2000fffe03f */
[----:B------:R-:W-:Y:S01]  /*1db0*/  UMOV UR12, UR8 ;  /* 0x00000008000c7c82 */ /* 0x000fe20008000000 */
[----:B------:R-:W-:Y:S01]  /*1dc0*/  UMOV UR13, UR9 ;  /* 0x00000009000d7c82 */ /* 0x000fe20008000000 */
[----:B------:R-:W-:Y:S02]  /*1dd0*/  UMOV UR15, 0x80000020 ;  /* 0x80000020000f7882 */ /* 0x000fe40000000000 */
[----:B------:R-:W-:Y:S01]  /*1de0*/  IGMMA.64x32x32.S8.S8 R168, gdesc[UR8], R168, gsb0 ;  /* 0x0120000008a879f1 */ /* 0x000fe200080410a8 */
[----:B------:R-:W-:Y:S01]  /*1df0*/  UIADD3 UR18, UR10, 0x100, URZ ;  /* 0x000001000a127890 */ /* 0x000fe2000fffe03f */
[----:B------:R-:W-:Y:S01]  /*1e00*/  UMOV UR16, UR8 ;  /* 0x0000000800107c82 */ /* 0x000fe20008000000 */
[----:B------:R-:W-:Y:S01]  /*1e10*/  UMOV UR17, UR9 ;  /* 0x0000000900117c82 */ /* 0x000fe20008000000 */
[----:B------:R-:W-:Y:S01]  /*1e20*/  UMOV UR19, 0x80000020 ;  /* 0x8000002000137882 */ /* 0x000fe20000000000 */
        /* <DEDUP_REMOVED lines=8> */
[----:B------:R-:W-:-:S02]  /*1eb0*/  UIADD3 UR6, UR8, 0x200, URZ ;  /* 0x0000020008067890 */ /* 0x000fc4000fffe03f */
[----:B------:R-:W-:Y:S01]  /*1ec0*/  UIADD3 UR7, UR8, 0x202, URZ ;  /* 0x0000020208077890 */ /* 0x000fe2000fffe03f */
        /* <DEDUP_REMOVED lines=23> */
[----:B------:R-:W-:Y:S01]  /*2040*/  IGMMA.64x32x32.S8.S8 R24, gdesc[UR24], R24, gsb0 ;  /* 0x01200000181879f1 */ /* 0x000fe20008041018 */
[----:B------:R-:W-:Y:S01]  /*2050*/  UMOV UR26, UR10 ;  /* 0x0000000a001a7c82 */ /* 0x000fe20008000000 */
[----:B------:R-:W-:Y:S01]  /*2060*/  UMOV UR27, UR11 ;  /* 0x0000000b001b7c82 */ /* 0x000fe20008000000 */
[----:B------:R-:W-:Y:S01]  /*2070*/  UMOV UR11, 0x80000020 ;  /* 0x80000020000b7882 */ /* 0x000fe20000000000 */
[----:B------:R-:W-:Y:S02]  /*2080*/  WARPGROUP.DEPBAR.LE gsb0, 0x0 ;  /* 0x00008000000079c5 */ /* 0x000fe40000010000 */
[----:B------:R-:W-:-:S06]  /*2090*/  WARPGROUP.ARRIVE ;  /* 0x00000000000079c5 */ /* 0x000fcc0000000000 */
[----:B------:R-:W-:Y:S01]  /*20a0*/  IGMMA.64x32x32.S8.S8 R56, gdesc[UR20], R56, gsb0 ;  /* 0x01200000143879f1 */ /* 0x000fe20008041038 */
[----:B------:R-:W-:Y:S01]  /*20b0*/  UIADD3 UR22, UR10, 0x102, URZ ;  /* 0x000001020a167890 */ /* 0x000fe2000fffe03f */
        /* <DEDUP_REMOVED lines=21> */
[----:B------:R-:W-:Y:S01]  /*2210*/  IGMMA.64x32x32.S8.S8 R152, gdesc[UR24], R152, gsb0 ;  /* 0x01200000189879f1 */ /* 0x000fe20008041098 */
        /* <DEDUP_REMOVED lines=47> */
[----:B------:R-:W-:Y:S01]  /*2510*/  BPT.TRAP 0x1 ;  /* 0x000000040000795c */ /* 0x000fe20000300000 */
.L_x_24:
[----:B01----:R-:W-:Y:S01]  /*2520*/  IMAD R4, R3, 0x8, R6 ;  /* 0x0000000803047824 */ /* 0x003fe200078e0206 */
[----:B------:R-:W-:-:S03]  /*2530*/  ISETP.GT.U32.AND P1, PT, R2, 0x1, PT ;  /* 0x000000010200780c */ /* 0x000fc60003f24070 */
[----:B------:R-:W-:-:S05]  /*2540*/  VIADD R4, R4, 0x50 ;  /* 0x0000005004047836 */ /* 0x000fca0000000000 */
[----:B------:R-:W-:-:S04]  /*2550*/  PRMT R4, RZ, 0x654, R4 ;  /* 0x00000654ff047816 */ /* 0x000fc80000000004 */
[----:B------:R0:W-:Y:S01]  /*2560*/  SYNCS.ARRIVE.TRANS64.RED.A1T0 RZ, [R4+URZ], RZ ;  /* 0x000000ff04ff79a7 */ /* 0x0001e2000810043f */
[----:B------:R-:W-:Y:S05]  /*2570*/  @P1 BRA `(.L_x_25) ;  /* 0x0000000000041947 */ /* 0x000fea0003800000 */
[----:B------:R-:W-:Y:S01]  /*2580*/  BPT.TRAP 0x1 ;  /* 0x000000040000795c */ /* 0x000fe20000300000 */
.L_x_25:
[----:B------:R-:W-:Y:S01]  /*2590*/  UIADD3 UR5, UR5, 0x1, URZ ;  /* 0x0000000105057890 */ /* 0x000fe2000fffe03f */
[C---:B------:R-:W-:Y:S01]  /*25a0*/  ISETP.GT.AND P2, PT, R0.reuse, 0x1, PT ;  /* 0x000000010000780c */ /* 0x040fe20003f44270 */
[----:B------:R-:W-:Y:S02]  /*25b0*/  VIADD R3, R3, 0x1 ;  /* 0x0000000103037836 */ /* 0x000fe40000000000 */
[----:B------:R-:W-:Y:S01]  /*25c0*/  UISETP.NE.AND UP0, UPT, UR5, 0xa, UPT ;  /* 0x0000000a0500788c */ /* 0x000fe2000bf05270 */
[----:B------:R-:W-:Y:S02]  /*25d0*/  VIADD R0, R0, 0xffffffff ;  /* 0xffffffff00007836 */ /* 0x000fe40000000000 */
[C---:B------:R-:W-:Y:S01]  /*25e0*/  ISETP.NE.AND P1, PT, R3.reuse, 0xa, PT ;  /* 0x0000000a0300780c */ /* 0x040fe20003f25270 */
[----:B------:R-:W-:Y:S02]  /*25f0*/  USEL UR6, URZ, 0x1, UP0 ;  /* 0x000000013f067887 */ /* 0x000fe40008000000 */
[----:B------:R-:W-:Y:S01]  /*2600*/  USEL UR5, UR5, URZ, UP0 ;  /* 0x0000003f05057287 */ /* 0x000fe20008000000 */
[----:B------:R-:W-:-:S03]  /*2610*/  SEL R3, R3, RZ, P1 ;  /* 0x000000ff03037207 */ /* 0x000fc60000800000 */
[----:B------:R-:W-:Y:S01]  /*2620*/  LOP3.LUT R7, R7, UR6, RZ, 0x3c, !PT ;  /* 0x0000000607077c12 */ /* 0x000fe2000f8e3cff */
[----:B------:R-:W-:Y:S07]  /*2630*/  @P2 BRA `(.L_x_26) ;  /* 0xfffffff400882947 */ /* 0x000fee000383ffff */
.L_x_19:
[----:B------:R-:W2:Y:S02]  /*2640*/  LDC R0, c[0x0][0x28c] ;  /* 0x0000a300ff007b82 */ /* 0x000ea40000000800 */
[----:B--2---:R-:W-:-:S13]  /*2650*/  ISETP.GE.AND P1, PT, R0, 0x1, PT ;  /* 0x000000010000780c */ /* 0x004fda0003f26270 */
[----:B------:R-:W-:Y:S05]  /*2660*/  @!P1 BRA `(.L_x_27) ;  /* 0x0000000000409947 */ /* 0x000fea0003800000 */
[----:B------:R-:W-:Y:S05]  /*2670*/  @!P0 BRA `(.L_x_28) ;  /* 0x0000000000048947 */ /* 0x000fea0003800000 */
[----:B------:R-:W-:Y:S01]  /*2680*/  BPT.TRAP 0x1 ;  /* 0x000000040000795c */ /* 0x000fe20000300000 */
.L_x_28:
[----:B------:R-:W-:Y:S01]  /*2690*/  UISETP.LT.AND UP0, UPT, UR40, 0x1, UPT ;  /* 0x000000012800788c */ /* 0x000fe2000bf01270 */
[----:B------:R-:W-:-:S03]  /*26a0*/  ISETP.GT.U32.AND P0, PT, R2, 0x1, PT ;  /* 0x000000010200780c */ /* 0x000fc60003f04070 */
[----:B------:R-:W-:-:S04]  /*26b0*/  USEL UR6, UR40, 0x1, UP0 ;  /* 0x0000000128067887 */ /* 0x000fc80008000000 */
[----:B------:R-:W-:-:S04]  /*26c0*/  UIADD3 UR6, UR39, UR40, -UR6 ;  /* 0x0000002827067290 */ /* 0x000fc8000fffe806 */
[----:B------:R-:W-:-:S04]  /*26d0*/  UIMAD.WIDE.U32 UR4, UR6, -0x33333333, URZ ;  /* 0xcccccccd060478a5 */ /* 0x000fc8000f8e003f */
[----:B------:R-:W-:-:S04]  /*26e0*/  USHF.R.U32.HI UR4, URZ, 0x3, UR5 ;  /* 0x000000033f047899 */ /* 0x000fc80008011605 */
[----:B------:R-:W-:-:S06]  /*26f0*/  UIMAD UR6, UR4, -0xa, UR6 ;  /* 0xfffffff6040678a4 */ /* 0x000fcc000f8e0206 */
[----:B------:R-:W-:-:S04]  /*2700*/  IMAD.U32 R3, RZ, RZ, UR6 ;  /* 0x00000006ff037e24 */ /* 0x000fc8000f8e00ff */
[----:B------:R-:W-:-:S04]  /*2710*/  IMAD R0, R3, 0x8, R6 ;  /* 0x0000000803007824 */ /* 0x000fc800078e0206 */
[----:B------:R-:W-:-:S05]  /*2720*/  VIADD R0, R0, 0x50 ;  /* 0x0000005000007836 */ /* 0x000fca0000000000 */
[----:B------:R-:W-:-:S04]  /*2730*/  PRMT R0, RZ, 0x654, R0 ;  /* 0x00000654ff007816 */ /* 0x000fc80000000000 */
[----:B------:R2:W-:Y:S01]  /*2740*/  SYNCS.ARRIVE.TRANS64.RED.A1T0 RZ, [R0+URZ], RZ ;  /* 0x000000ff00ff79a7 */ /* 0x0005e2000810043f */
[----:B------:R-:W-:Y:S05]  /*2750*/  @P0 BRA `(.L_x_27) ;  /* 0x0000000000040947 */ /* 0x000fea0003800000 */
[----:B------:R-:W-:Y:S01]  /*2760*/  BPT.TRAP 0x1 ;  /* 0x000000040000795c */ /* 0x000fe20000300000 */
.L_x_27:
[--C-:B--2---:R-:W-:Y:S01]  /*2770*/  SHF.R.U32.HI R0, RZ, 0x2, R23.reuse ;  /* 0x00000002ff007819 */ /* 0x104fe20000011617 */
[----:B------:R-:W2:Y:S01]  /*2780*/  LDC R6, c[0x0][0x288] ;  /* 0x0000a200ff067b82 */ /* 0x000ea20000000800 */
[----:B01----:R-:W-:Y:S01]  /*2790*/  SHF.R.U32.HI R5, RZ, 0x7, R23 ;  /* 0x00000007ff057819 */ /* 0x003fe20000011617 */
[----:B------:R-:W-:Y:S01]  /*27a0*/  UIADD3 UR39, UR40, UR39, URZ ;  /* 0x0000002728277290 */ /* 0x000fe2000fffe03f */
[----:B------:R-:W-:Y:S01]  /*27b0*/  LOP3.LUT R3, R0, 0x7, RZ, 0xc0, !PT ;  /* 0x0000000700037812 */ /* 0x000fe200078ec0ff */
[----:B------:R-:W-:Y:S01]  /*27c0*/  IMAD.SHL.U32 R188, R23, 0x2, RZ ;  /* 0x0000000217bc7824 */ /* 0x000fe200078e00ff */
[----:B------:R-:W-:Y:S01]  /*27d0*/  LOP3.LUT R0, R5, 0x1, RZ, 0xc0, !PT ;  /* 0x0000000105007812 */ /* 0x000fe200078ec0ff */
[----:B------:R-:W-:Y:S01]  /*27e0*/  UISETP.GT.U32.AND UP0, UPT, UR39, 0x9, UPT ;  /* 0x000000092700788c */ /* 0x000fe2000bf04070 */
[----:B------:R-:W-:Y:S01]  /*27f0*/  LOP3.LUT R4, R23, 0x60, RZ, 0xc0, !PT ;  /* 0x0000006017047812 */ /* 0x000fe200078ec0ff */
[----:B------:R-:W-:Y:S01]  /*2800*/  ULDC UR7, c[0x0][0x284] ;  /* 0x0000a10000077ab9 */ /* 0x000fe20000000800 */
[----:B------:R-:W-:Y:S01]  /*2810*/  UISETP.GE.U32.AND UP1, UPT, UR40, 0xa, UPT ;  /* 0x0000000a2800788c */ /* 0x000fe2000bf26070 */
[----:B------:R-:W-:Y:S01]  /*2820*/  IMAD.SHL.U32 R8, R0, 0x40, RZ ;  /* 0x0000004000087824 */ /* 0x000fe200078e00ff */
[----:B------:R-:W-:Y:S01]  /*2830*/  SHF.R.U32.HI R4, RZ, 0x1, R4 ;  /* 0x00000001ff047819 */ /* 0x000fe20000011604 */
[----:B------:R-:W-:Y:S01]  /*2840*/  UISETP.LT.U32.AND UP0, UPT, UR40, 0xa, UP0 ;  /* 0x0000000a2800788c */ /* 0x000fe20008701070 */
[----:B------:R-:W-:Y:S01]  /*2850*/  SHF.R.S32.HI R187, RZ, 0x1f, R18 ;  /* 0x0000001fffbb7819 */ /* 0x000fe20000011412 */
[----:B------:R-:W-:Y:S01]  /*2860*/  ULDC.64 UR8, c[0x0][0x5d0] ;  /* 0x0001740000087ab9 */ /* 0x000fe20000000a00 */
[-CC-:B------:R-:W-:Y:S01]  /*2870*/  IADD3 R5, RZ, -R4.reuse, -R3.reuse ;  /* 0x80000004ff057210 */ /* 0x180fe20007ffe803 */
[----:B------:R-:W-:Y:S01]  /*2880*/  UIMAD.WIDE.U32 UR4, UR39, -0x33333333, URZ ;  /* 0xcccccccd270478a5 */ /* 0x000fe2000f8e003f */
[----:B------:R-:W-:Y:S01]  /*2890*/  LOP3.LUT R3, R8, 0x40, R3, 0xe2, !PT ;  /* 0x0000004008037812 */ /* 0x000fe200078ee203 */
[----:B------:R-:W-:Y:S01]  /*28a0*/  IMAD R8, R19, 0xc0, RZ ;  /* 0x000000c013087824 */ /* 0x000fe200078e02ff */
[----:B------:R-:W-:Y:S01]  /*28b0*/  USEL UR6, URZ, 0x1, !UP0 ;  /* 0x000000013f067887 */ /* 0x000fe2000c000000 */
[----:B------:R-:W-:Y:S01]  /*28c0*/  IMAD R5, R0, -0x40, R5 ;  /* 0xffffffc000057824 */ /* 0x000fe200078e0205 */
[----:B------:R-:W-:Y:S01]  /*28d0*/  LOP3.LUT R4, R3, R4, RZ, 0xfc, !PT ;  /* 0x0000000403047212 */ /* 0x000fe200078efcff */
[----:B------:R-:W-:Y:S01]  /*28e0*/  IMAD R3, R22, 0xa0, RZ ;  /* 0x000000a016037824 */ /* 0x000fe200078e02ff */
[----:B------:R-:W-:Y:S01]  /*28f0*/  LOP3.LUT R0, R23, 0x3, RZ, 0xc0, !PT ;  /* 0x0000000317007812 */ /* 0x000fe200078ec0ff */
[----:B------:R-:W-:Y:S01]  /*2900*/  IMAD R7, R187, UR8, RZ ;  /* 0x00000008bb077c24 */ /* 0x000fe2000f8e02ff */
[----:B------:R-:W-:-:S02]  /*2910*/  USHF.R.U32.HI UR4, URZ, 0x3, UR5 ;  /* 0x000000033f047899 */ /* 0x000fc40008011605 */
[C---:B--2---:R-:W-:Y:S01]  /*2920*/  ISETP.GE.AND P0, PT, R3.reuse, R6, PT ;  /* 0x000000060300720c */ /* 0x044fe20003f06270 */
[----:B------:R-:W-:Y:S01]  /*2930*/  ULOP3.LUT UR38, UR38, UR6, URZ, 0x3c, !UPT ;  /* 0x0000000626267292 */ /* 0x000fe2000f8e3c3f */
[----:B------:R-:W-:Y:S01]  /*2940*/  LOP3.LUT R188, R3, 0x6, R188, 0xf8, !PT ;  /* 0x0000000603bc7812 */ /* 0x000fe200078ef8bc */
[----:B------:R-:W-:Y:S01]  /*2950*/  IMAD R22, R0, -0x2, R6 ;  /* 0xfffffffe00167824 */ /* 0x000fe200078e0206 */
[----:B------:R-:W-:Y:S01]  /*2960*/  ISETP.GE.OR P0, PT, R8, UR7, P0 ;  /* 0x0000000708007c0c */ /* 0x000fe20008706670 */
[----:B------:R-:W-:Y:S01]  /*2970*/  IMAD R9, R18, UR9, R7 ;  /* 0x0000000912097c24 */ /* 0x000fe2000f8e0207 */
[--C-:B------:R-:W-:Y:S01]  /*2980*/  SHF.R.S32.HI R189, RZ, 0x1f, R188.reuse ;  /* 0x0000001fffbd7819 */ /* 0x100fe200000114bc */
[----:B------:R-:W-:Y:S01]  /*2990*/  UIMAD UR39, UR4, -0xa, UR39 ;  /* 0xfffffff6042778a4 */ /* 0x000fe2000f8e0227 */
[----:B------:R-:W-:Y:S01]  /*29a0*/  IADD3 R0, -R8, UR7, R5 ;  /* 0x0000000708007c10 */ /* 0x000fe2000fffe105 */
[----:B------:R-:W-:Y:S01]  /*29b0*/  IMAD.MOV.U32 R5, RZ, RZ, RZ ;  /* 0x000000ffff057224 */ /* 0x000fe200078e00ff */
[----:B------:R-:W-:Y:S01]  /*29c0*/  @UP1 ULOP3.LUT UR38, UR38, 0x1, UR4, 0x78, !UPT ;  /* 0x0000000126261892 */ /* 0x000fe2000f8e7804 */
[----:B------:R-:W-:-:S04]  /*29d0*/  IMAD.WIDE.U32 R6, R18, UR8, R188 ;  /* 0x0000000812067c25 */ /* 0x000fc8000f8e00bc */
[----:B------:R-:W-:Y:S02]  /*29e0*/  IMAD.IADD R22, R22, 0x1, -R3 ;  /* 0x0000000116167824 */ /* 0x000fe400078e0a03 */
[----:B------:R-:W-:Y:S02]  /*29f0*/  IMAD.IADD R7, R7, 0x1, R9 ;  /* 0x0000000107077824 */ /* 0x000fe400078e0209 */
[----:B------:R-:W-:-:S04]  /*2a00*/  IMAD.WIDE R4, R19, 0xc0, R4 ;  /* 0x000000c013047825 */ /* 0x000fc800078e0204 */
[----:B------:R-:W-:Y:S01]  /*2a10*/  IMAD.MOV.U32 R3, RZ, RZ, -0x1 ;  /* 0xffffffffff037424 */ /* 0x000fe200078e00ff */
[----:B------:R-:W-:Y:S06]  /*2a20*/  @P0 BRA `(.L_x_29) ;  /* 0x0000007800f40947 */ /* 0x000fec0003800000 */
[----:B------:R-:W0:Y:S01]  /*2a30*/  LDC.64 R20, c[0x0][0x5c8] ;  /* 0x00017200ff147b82 */ /* 0x000e220000000a00 */
[----:B------:R-:W-:Y:S01]  /*2a40*/  ULDC.64 UR4, c[0x0][0x5c0] ;  /* 0x0001700000047ab9 */ /* 0x000fe20000000a00 */
[----:B------:R-:W-:Y:S01]  /*2a50*/  BSSY B0, `(.L_x_29) ;  /* 0x00007ba000007945 */ /* 0x000fe20003800000 */
[-C--:B0-----:R-:W-:Y:S01]  /*2a60*/  IMAD R8, R5, R20.reuse, RZ ;  /* 0x0000001405087224 */ /* 0x081fe200078e02ff */
[----:B------:R-:W-:Y:S01]  /*2a70*/  SHF.L.U64.HI R15, R20, 0x3, R21 ;  /* 0x00000003140f7819 */ /* 0x000fe20000010215 */
[----:B------:R-:W-:-:S04]  /*2a80*/  IMAD.WIDE.U32 R6, R4, R20, R6 ;  /* 0x0000001404067225 */ /* 0x000fc800078e0006 */
[----:B------:R-:W-:Y:S01]  /*2a90*/  IMAD R9, R4, R21, R8 ;  /* 0x0000001504097224 */ /* 0x000fe200078e0208 */
[----:B------:R-:W-:Y:S01]  /*2aa0*/  IADD3 R6, P0, R6, UR4, RZ ;  /* 0x0000000406067c10 */ /* 0x000fe2000ff1e0ff */
[C---:B------:R-:W-:Y:S02]  /*2ab0*/  IMAD.SHL.U32 R13, R20.reuse, 0x8, RZ ;  /* 0x00000008140d7824 */ /* 0x040fe400078e00ff */
[----:B------:R-:W-:Y:S01]  /*2ac0*/  IMAD.IADD R9, R7, 0x1, R9 ;  /* 0x0000000107097824 */ /* 0x000fe200078e0209 */
[-C--:B------:R-:W-:Y:S02]  /*2ad0*/  LEA R8, P2, R20, R6.reuse, 0x7 ;  /* 0x0000000614087211 */ /* 0x080fe400078438ff */
[----:B------:R-:W-:Y:S02]  /*2ae0*/  IADD3 R10, P1, R13, R6, RZ ;  /* 0x000000060d0a7210 */ /* 0x000fe40007f3e0ff */
[----:B------:R-:W-:Y:S02]  /*2af0*/  IADD3.X R7, R9, UR5, RZ, P0, !PT ;  /* 0x0000000509077c10 */ /* 0x000fe400087fe4ff */
[----:B-----5:R-:W-:-:S02]  /*2b00*/  ISETP.NE.AND P0, PT, R185, RZ, PT ;  /* 0x000000ffb900720c */ /* 0x020fc40003f05270 */
[----:B------:R-:W-:Y:S01]  /*2b10*/  LEA.HI.X R9, R20, R7, R21, 0x7, P2 ;  /* 0x0000000714097211 */ /* 0x000fe200010f3c15 */
[----:B------:R-:W-:Y:S01]  /*2b20*/  IMAD.X R11, R15, 0x1, R7, P1 ;  /* 0x000000010f0b7824 */ /* 0x000fe200008e0607 */
[----:B------:R-:W-:-:S05]  /*2b30*/  IADD3 R12, P2, R13, R8, RZ ;  /* 0x000000080d0c7210 */ /* 0x000fca0007f5e0ff */
[----:B------:R-:W-:-:S04]  /*2b40*/  IMAD.X R13, R15, 0x1, R9, P2 ;  /* 0x000000010f0d7824 */ /* 0x000fc800010e0609 */
[----:B------:R-:W-:Y:S05]  /*2b50*/  @!P0 BRA `(.L_x_30) ;  /* 0x0000005c00148947 */ /* 0x000fea0003800000 */
[----:B------:R-:W0:Y:S01]  /*2b60*/  LDC.64 R20, c[0x0][0x5b0] ;  /* 0x00016c00ff147b82 */ /* 0x000e220000000a00 */
[----:B------:R-:W-:Y:S01]  /*2b70*/  ULDC.64 UR4, c[0x0][0x5b8] ;  /* 0x00016e0000047ab9 */ /* 0x000fe20000000a00 */
[----:B------:R-:W-:Y:S01]  /*2b80*/  ISETP.GE.AND P3, PT, R0, 0x1, PT ;  /* 0x000000010000780c */ /* 0x000fe20003f66270 */
[----:B------:R-:W-:Y:S01]  /*2b90*/  IMAD R19, R187, UR4, RZ ;  /* 0x00000004bb137c24 */ /* 0x000fe2000f8e02ff */
[----:B------:R-:W-:Y:S01]  /*2ba0*/  BSSY B1, `(.L_x_31) ;  /* 0x000000e000017945 */ /* 0x000fe20003800000 */
[----:B------:R-:W-:Y:S01]  /*2bb0*/  IMAD.WIDE.U32 R188, R18, UR4, R188 ;  /* 0x0000000412bc7c25 */ /* 0x000fe2000f8e00bc */
[----:B------:R-:W-:Y:S02]  /*2bc0*/  ISETP.LT.OR P1, PT, R22, 0x1, !P3 ;  /* 0x000000011600780c */ /* 0x000fe40005f21670 */
[----:B------:R-:W1:Y:S01]  /*2bd0*/  LDC.64 R14, c[0x0][0x5a8] ;  /* 0x00016a00ff0e7b82 */ /* 0x000e620000000a00 */
[----:B------:R-:W-:Y:S02]  /*2be0*/  IMAD R19, R18, UR5, R19 ;  /* 0x0000000512137c24 */ /* 0x000fe4000f8e0213 */
[----:B------:R-:W-:-:S02]  /*2bf0*/  IMAD.MOV.U32 R18, RZ, RZ, R188 ;  /* 0x000000ffff127224 */ /* 0x000fc400078e00bc */
[----:B------:R-:W-:Y:S02]  /*2c00*/  IMAD.IADD R19, R189, 0x1, R19 ;  /* 0x00000001bd137824 */ /* 0x000fe400078e0213 */
[-C--:B0-----:R-:W-:Y:S02]  /*2c10*/  IMAD R187, R5, R20.reuse, RZ ;  /* 0x0000001405bb7224 */ /* 0x081fe400078e02ff */
[----:B------:R-:W-:-:S04]  /*2c20*/  IMAD.WIDE.U32 R190, R4, R20, R18 ;  /* 0x0000001404be7225 */ /* 0x000fc800078e0012 */
[----:B------:R-:W-:Y:S01]  /*2c30*/  IMAD R199, R4, R21, R187 ;  /* 0x0000001504c77224 */ /* 0x000fe200078e02bb */
[----:B-1----:R-:W-:-:S04]  /*2c40*/  IADD3 R190, P0, R190, R14, RZ ;  /* 0x0000000ebebe7210 */ /* 0x002fc80007f1e0ff */
[----:B------:R-:W-:Y:S01]  /*2c50*/  IADD3.X R191, R15, R191, R199, P0, !PT ;  /* 0x000000bf0fbf7210 */ /* 0x000fe200007fe4c7 */
[----:B------:R-:W-:Y:S08]  /*2c60*/  @P1 BRA `(.L_x_32) ;  /* 0x0000000000041947 */ /* 0x000ff00003800000 */
[----:B------:R0:W5:Y:S02]  /*2c70*/  LDG.E.U8 R186, desc[UR36][R190.64] ;  /* 0x00000024beba7981 */ /* 0x000164000c1e1100 */
.L_x_32:
[----:B------:R-:W-:Y:S05]  /*2c80*/  BSYNC B1 ;  /* 0x0000000000017941 */ /* 0x000fea0003800000 */
.L_x_31:
[----:B-----5:R-:W-:Y:S01]  /*2c90*/  LOP3.LUT R187, R186, 0xffff, RZ, 0xc0, !PT ;  /* 0x0000ffffbabb7812 */ /* 0x020fe200078ec0ff */
[----:B------:R-:W-:Y:S01]  /*2ca0*/  BSSY B1, `(.L_x_33) ;  /* 0x000000d000017945 */ /* 0x000fe20003800000 */
[----:B------:R-:W-:Y:S02]  /*2cb0*/  ISETP.LT.OR P2, PT, R22, 0x2, !P3 ;  /* 0x000000021600780c */ /* 0x000fe40005f41670 */
[----:B------:R-:W-:Y:S02]  /*2cc0*/  PRMT R192, R187, 0x8880, RZ ;  /* 0x00008880bbc07816 */ /* 0x000fe400000000ff */
[----:B------:R-:W-:-:S03]  /*2cd0*/  SHF.L.U64.HI R193, R20, 0x3, R21 ;  /* 0x0000000314c17819 */ /* 0x000fc60000010215 */
[----:B------:R-:W-:Y:S02]  /*2ce0*/  IMAD R187, R192, R185, RZ ;  /* 0x000000b9c0bb7224 */ /* 0x000fe400078e02ff */
[----:B------:R-:W-:Y:S02]  /*2cf0*/  IMAD.SHL.U32 R192, R20, 0x8, RZ ;  /* 0x0000000814c07824 */ /* 0x000fe400078e00ff */
[----:B------:R-:W-:Y:S02]  /*2d00*/  @!P1 IMAD R197, R168, R184, R187 ;  /* 0x000000b8a8c59224 */ /* 0x000fe400078e02bb */
[----:B------:R-:W-:-:S03]  /*2d10*/  IMAD.WIDE.U32 R194, R4, R20, R192 ;  /* 0x0000001404c27225 */ /* 0x000fc600078e00c0 */
[----:B------:R1:W-:Y:S01]  /*2d20*/  @!P1 STG.E.U8 desc[UR36][R6.64], R197 ;  /* 0x000000c506009986 */ /* 0x0003e2000c101124 */
[----:B------:R-:W-:Y:S05]  /*2d30*/  @P2 BRA `(.L_x_34) ;  /* 0x00000000000c2947 */ /* 0x000fea0003800000 */
[----:B------:R-:W2:Y:S02]  /*2d40*/  LDG.E.U8 R186, desc[UR36][R190.64+0x1] ;  /* 0x00000124beba7981 */ /* 0x000ea4000c1e1100 */
[----:B--2---:R-:W-:-:S05]  /*2d50*/  PRMT R168, R186, 0x8880, RZ ;  /* 0x00008880baa87816 */ /* 0x004fca00000000ff */
[----:B------:R-:W-:-:S07]  /*2d60*/  IMAD R187, R168, R185, RZ ;  /* 0x000000b9a8bb7224 */ /* 0x000fce00078e02ff */
.L_x_34:
[----:B------:R-:W-:Y:S05]  /*2d70*/  BSYNC B1 ;  /* 0x0000000000017941 */ /* 0x000fea0003800000 */
.L_x_33:
[----:B-1----:R-:W-:Y:S01]  /*2d80*/  @!P2 IMAD R197, R169, R184, R187 ;  /* 0x000000b8a9c5a224 */ /* 0x002fe200078e02bb */
[----:B------:R-:W-:Y:S01]  /*2d90*/  ISETP.GE.AND P0, PT, R0, 0x9, PT ;  /* 0x000000090000780c */ /* 0x000fe20003f06270 */
[----:B------:R-:W-:Y:S01]  /*2da0*/  IMAD.IADD R169, R199, 0x1, R195 ;  /* 0x00000001c7a97824 */ /* 0x000fe200078e02c3 */
[----:B------:R-:W-:Y:S01]  /*2db0*/  IADD3 R168, P4, P5, R188, R14, R194 ;  /* 0x0000000ebca87210 */ /* 0x000fe20007d9e0c2 */
[----:B------:R-:W-:Y:S01]  /*2dc0*/  BSSY B1, `(.L_x_35) ;  /* 0x000000b000017945 */ /* 0x000fe20003800000 */
[----:B------:R1:W-:Y:S01]  /*2dd0*/  @!P2 STG.E.U8 desc[UR36][R6.64+0x1], R197 ;  /* 0x000001c50600a986 */ /* 0x0003e2000c101124 */
[C---:B------:R-:W-:Y:S02]  /*2de0*/  ISETP.LT.OR P2, PT, R22.reuse, 0x1, !P0 ;  /* 0x000000011600780c */ /* 0x040fe40004741670 */
[----:B------:R-:W-:Y:S02]  /*2df0*/  IADD3.X R169, R19, R15, R169, P4, P5 ;  /* 0x0000000f13a97210 */ /* 0x000fe400027ea4a9 */
[----:B------:R-:W-:-:S02]  /*2e00*/  ISETP.LT.OR P1, PT, R22, 0x2, !P0 ;  /* 0x000000021600780c */ /* 0x000fc40004721670 */
[C---:B------:R-:W-:Y:S02]  /*2e10*/  ISETP.LT.OR P5, PT, R22.reuse, 0x9, !P3 ;  /* 0x000000091600780c */ /* 0x040fe40005fa1670 */
[----:B------:R-:W-:-:S05]  /*2e20*/  ISETP.LT.OR P4, PT, R22, 0xa, !P3 ;  /* 0x0000000a1600780c */ /* 0x000fca0005f81670 */
[----:B-1----:R-:W-:Y:S08]  /*2e30*/  @P2 BRA `(.L_x_36) ;  /* 0x00000000000c2947 */ /* 0x002ff00003800000 */
[----:B------:R-:W2:Y:S02]  /*2e40*/  LDG.E.U8 R186, desc[UR36][R168.64] ;  /* 0x00000024a8ba7981 */ /* 0x000ea4000c1e1100 */
[----:B--2---:R-:W-:-:S05]  /*2e50*/  PRMT R194, R186, 0x8880, RZ ;  /* 0x00008880bac27816 */ /* 0x004fca00000000ff */
[----:B------:R-:W-:-:S07]  /*2e60*/  IMAD R187, R194, R185, RZ ;  /* 0x000000b9c2bb7224 */ /* 0x000fce00078e02ff */
.L_x_36:
[----:B------:R-:W-:Y:S05]  /*2e70*/  BSYNC B1 ;  /* 0x0000000000017941 */ /* 0x000fea0003800000 */
.L_x_35:
[----:B------:R-:W-:Y:S01]  /*2e80*/  @!P2 IMAD R195, R170, R184, R187 ;  /* 0x000000b8aac3a224 */ /* 0x000fe200078e02bb */
[----:B------:R-:W-:Y:S04]  /*2e90*/  BSSY B1, `(.L_x_37) ;  /* 0x0000006000017945 */ /* 0x000fe80003800000 */
[----:B------:R1:W-:Y:S01]  /*2ea0*/  @!P2 STG.E.U8 desc[UR36][R10.64], R195 ;  /* 0x000000c30a00a986 */ /* 0x0003e2000c101124 */
[----:B------:R-:W-:Y:S05]  /*2eb0*/  @P1 BRA `(.L_x_38) ;  /* 0x00000000000c1947 */ /* 0x000fea0003800000 */
[----:B------:R-:W2:Y:S02]  /*2ec0*/  LDG.E.U8 R186, desc[UR36][R168.64+0x1] ;  /* 0x00000124a8ba7981 */ /* 0x000ea4000c1e1100 */
[----:B--2---:R-:W-:-:S05]  /*2ed0*/  PRMT R170, R186, 0x8880, RZ ;  /* 0x00008880baaa7816 */ /* 0x004fca00000000ff */
[----:B------:R-:W-:-:S07]  /*2ee0*/  IMAD R187, R170, R185, RZ ;  /* 0x000000b9aabb7224 */ /* 0x000fce00078e02ff */
.L_x_38:
[----:B------:R-:W-:Y:S05]  /*2ef0*/  BSYNC B1 ;  /* 0x0000000000017941 */ /* 0x000fea0003800000 */
.L_x_37:
[----:B------:R-:W-:Y:S01]  /*2f00*/  @!P1 IMAD R171, R171, R184, R187 ;  /* 0x000000b8abab9224 */ /* 0x000fe200078e02bb */
[----:B------:R-:W-:Y:S04]  /*2f10*/  BSSY B1, `(.L_x_39) ;  /* 0x0000006000017945 */ /* 0x000fe80003800000 */
[----:B------:R2:W-:Y:S01]  /*2f20*/  @!P1 STG.E.U8 desc[UR36][R10.64+0x1], R171 ;  /* 0x000001ab0a009986 */ /* 0x0005e2000c101124 */
[----:B------:R-:W-:Y:S05]  /*2f30*/  @P5 BRA `(.L_x_40) ;  /* 0x00000000000c5947 */ /* 0x000fea0003800000 */
[----:B------:R-:W3:Y:S02]  /*2f40*/  LDG.E.U8 R186, desc[UR36][R190.64+0x8] ;  /* 0x00000824beba7981 */ /* 0x000ee4000c1e1100 */
[----:B---3--:R-:W-:-:S05]  /*2f50*/  PRMT R170, R186, 0x8880, RZ ;  /* 0x00008880baaa7816 */ /* 0x008fca00000000ff */
[----:B------:R-:W-:-:S07]  /*2f60*/  IMAD R187, R170, R185, RZ ;  /* 0x000000b9aabb7224 */ /* 0x000fce00078e02ff */
.L_x_40:
[----:B------:R-:W-:Y:S05]  /*2f70*/  BSYNC B1 ;  /* 0x0000000000017941 */ /* 0x000fea0003800000 */
.L_x_39:
[----:B--2---:R-:W-:Y:S01]  /*2f80*/  @!P5 IMAD R171, R172, R184, R187 ;  /* 0x000000b8acabd224 */ /* 0x004fe200078e02bb */
[----:B------:R-:W-:Y:S04]  /*2f90*/  BSSY B1, `(.L_x_41) ;  /* 0x0000006000017945 */ /* 0x000fe80003800000 */
[----:B------:R2:W-:Y:S01]  /*2fa0*/  @!P5 STG.E.U8 desc[UR36][R6.64+0x8], R171 ;  /* 0x000008ab0600d986 */ /* 0x0005e2000c101124 */
[----:B------:R-:W-:Y:S05]  /*2fb0*/  @P4 BRA `(.L_x_42) ;  /* 0x00000000000c4947 */ /* 0x000fea0003800000 */
[----:B------:R-:W3:Y:S02]  /*2fc0*/  LDG.E.U8 R186, desc[UR36][R190.64+0x9] ;  /* 0x00000924beba7981 */ /* 0x000ee4000c1e1100 */
[----:B---3--:R-:W-:-:S05]  /*2fd0*/  PRMT R170, R186, 0x8880, RZ ;  /* 0x00008880baaa7816 */ /* 0x008fca00000000ff */
[----:B------:R-:W-:-:S07]  /*2fe0*/  IMAD R187, R170, R185, RZ ;  /* 0x000000b9aabb7224 */ /* 0x000fce00078e02ff */
.L_x_42:
[----:B------:R-:W-:Y:S05]  /*2ff0*/  BSYNC B1 ;  /* 0x0000000000017941 */ /* 0x000fea0003800000 */
.L_x_41:
[C---:B------:R-:W-:Y:S01]  /*3000*/  ISETP.LT.OR P5, PT, R22.reuse, 0x9, !P0 ;  /* 0x000000091600780c */ /* 0x040fe200047a1670 */
[----:B------:R-:W-:Y:S01]  /*3010*/  @!P4 IMAD R173, R173, R184, R187 ;  /* 0x000000b8adadc224 */ /* 0x000fe200078e02bb */
[----:B------:R-:W-:Y:S01]  /*3020*/  BSSY B1, `(.L_x_43) ;  /* 0x0000009000017945 */ /* 0x000fe20003800000 */
[C---:B------:R-:W-:Y:S02]  /*3030*/  ISETP.LT.OR P2, PT, R22.reuse, 0xa, !P0 ;  /* 0x0000000a1600780c */ /* 0x040fe40004741670 */
[C---:B------:R-:W-:Y:S01]  /*3040*/  ISETP.LT.OR P1, PT, R22.reuse, 0x12, !P3 ;  /* 0x000000121600780c */ /* 0x040fe20005f21670 */
[----:B------:R3:W-:Y:S01]  /*3050*/  @!P4 STG.E.U8 desc[UR36][R6.64+0x9], R173 ;  /* 0x000009ad0600c986 */ /* 0x0007e2000c101124 */
[----:B------:R-:W-:-:S06]  /*3060*/  ISETP.LT.OR P4, PT, R22, 0x11, !P3 ;  /* 0x000000111600780c */ /* 0x000fcc0005f81670 */
[----:B------:R-:W-:Y:S07]  /*3070*/  @P5 BRA `(.L_x_44) ;  /* 0x00000000000c5947 */ /* 0x000fee0003800000 */
[----:B------:R-:W4:Y:S02]  /*3080*/  LDG.E.U8 R186, desc[UR36][R168.64+0x8] ;  /* 0x00000824a8ba7981 */ /* 0x000f24000c1e1100 */
[----:B----4-:R-:W-:-:S05]  /*3090*/  PRMT R170, R186, 0x8880, RZ ;  /* 0x00008880baaa7816 */ /* 0x010fca00000000ff */
[----:B------:R-:W-:-:S07]  /*30a0*/  IMAD R187, R170, R185, RZ ;  /* 0x000000b9aabb7224 */ /* 0x000fce00078e02ff */
.L_x_44:
[----:B------:R-:W-:Y:S05]  /*30b0*/  BSYNC B1 ;  /* 0x0000000000017941 */ /* 0x000fea0003800000 */
.L_x_43:
[----:B--2---:R-:W-:Y:S01]  /*30c0*/  @!P5 IMAD R171, R174, R184, R187 ;  /* 0x000000b8aeabd224 */ /* 0x004fe200078e02bb */
[----:B------:R-:W-:Y:S04]  /*30d0*/  BSSY B1, `(.L_x_45) ;  /* 0x0000006000017945 */ /* 0x000fe80003800000 */
[----:B------:R2:W-:Y:S01]  /*30e0*/  @!P5 STG.E.U8 desc[UR36][R10.64+0x8], R171 ;  /* 0x000008ab0a00d986 */ /* 0x0005e2000c101124 */
[----:B------:R-:W-:Y:S05]  /*30f0*/  @P2 BRA `(.L_x_46) ;  /* 0x00000000000c2947 */ /* 0x000fea0003800000 */
[----:B------:R-:W4:Y:S02]  /*3100*/  LDG.E.U8 R186, desc[UR36][R168.64+0x9] ;  /* 0x00000924a8ba7981 */ /* 0x000f24000c1e1100 */
[----:B----4-:R-:W-:-:S05]  /*3110*/  PRMT R170, R186, 0x8880, RZ ;  /* 0x00008880baaa7816 */ /* 0x010fca00000000ff */
[----:B------:R-:W-:-:S07]  /*3120*/  IMAD R187, R170, R185, RZ ;  /* 0x000000b9aabb7224 */ /* 0x000fce00078e02ff */
.L_x_46:
[----:B------:R-:W-:Y:S05]  /*3130*/  BSYNC B1 ;  /* 0x0000000000017941 */ /* 0x000fea0003800000 */
.L_x_45:
[----:B------:R-:W-:Y:S01]  /*3140*/  @!P2 IMAD R175, R175, R184, R187 ;  /* 0x000000b8afafa224 */ /* 0x000fe200078e02bb */
[----:B------:R-:W-:Y:S04]  /*3150*/  BSSY B1, `(.L_x_47) ;  /* 0x0000006000017945 */ /* 0x000fe80003800000 */
[----:B------:R4:W-:Y:S01]  /*3160*/  @!P2 STG.E.U8 desc[UR36][R10.64+0x9], R175 ;  /* 0x000009af0a00a986 */ /* 0x0009e2000c101124 */
[----:B------:R-:W-:Y:S05]  /*3170*/  @P4 BRA `(.L_x_48) ;  /* 0x00000000000c4947 */ /* 0x000fea0003800000 */
[----:B------:R-:W5:Y:S02]  /*3180*/  LDG.E.U8 R186, desc[UR36][R190.64+0x10] ;  /* 0x00001024beba7981 */ /* 0x000f64000c1e1100 */
[----:B-----5:R-:W-:-:S05]  /*3190*/  PRMT R170, R186, 0x8880, RZ ;  /* 0x00008880baaa7816 */ /* 0x020fca00000000ff */
[----:B------:R-:W-:-:S07]  /*31a0*/  IMAD R187, R170, R185, RZ ;  /* 0x000000b9aabb7224 */ /* 0x000fce00078e02ff */
.L_x_48:
[----:B------:R-:W-:Y:S05]  /*31b0*/  BSYNC B1 ;  /* 0x0000000000017941 */ /* 0x000fea0003800000 */
.L_x_47:
[----:B--2---:R-:W-:Y:S01]  /*31c0*/  @!P4 IMAD R171, R176, R184, R187 ;  /* 0x000000b8b0abc224 */ /* 0x004fe200078e02bb */
[----:B------:R-:W-:Y:S04]  /*31d0*/  BSSY B1, `(.L_x_49) ;  /* 0x0000006000017945 */ /* 0x000fe80003800000 */
[----:B------:R2:W-:Y:S01]  /*31e0*/  @!P4 STG.E.U8 desc[UR36][R6.64+0x10], R171 ;  /* 0x000010ab0600c986 */ /* 0x0005e2000c101124 */
[----:B------:R-:W-:Y:S05]  /*31f0*/  @P1 BRA `(.L_x_50) ;  /* 0x00000000000c1947 */ /* 0x000fea0003800000 */
[----:B------:R-:W5:Y:S02]  /*3200*/  LDG.E.U8 R186, desc[UR36][R190.64+0x11] ;  /* 0x00001124beba7981 */ /* 0x000f64000c1e1100 */
[----:B-----5:R-:W-:-:S05]  /*3210*/  PRMT R170, R186, 0x8880, RZ ;  /* 0x00008880baaa7816 */ /* 0x020fca00000000ff */
[----:B------:R-:W-:-:S07]  /*3220*/  IMAD R187, R170, R185, RZ ;  /* 0x000000b9aabb7224 */ /* 0x000fce00078e02ff */
.L_x_50:
[----:B------:R-:W-:Y:S05]  /*3230*/  BSYNC B1 ;  /* 0x0000000000017941 */ /* 0x000fea0003800000 */
.L_x_49:
[----:B------:R-:W-:Y:S01]  /*3240*/  ISETP.LT.OR P2, PT, R22, 0x11, !P0 ;  /* 0x000000111600780c */ /* 0x000fe20004741670 */
[----:B------:R-:W-:Y:S01]  /*3250*/  @!P1 IMAD R177, R177, R184, R187 ;  /* 0x000000b8b1b19224 */ /* 0x000fe200078e02bb */
[----:B------:R-:W-:Y:S01]  /*3260*/  BSSY B1, `(.L_x_51) ;  /* 0x0000009000017945 */ /* 0x000fe20003800000 */
[----:B-1----:R-:W-:Y:S02]  /*3270*/  IADD3 R195, P4, R4, 0x80, RZ ;  /* 0x0000008004c37810 */ /* 0x002fe40007f9e0ff */
[C---:B------:R-:W-:Y:S01]  /*3280*/  ISETP.LT.OR P5, PT, R22.reuse, 0x19, !P3 ;  /* 0x000000191600780c */ /* 0x040fe20005fa1670 */
[----:B------:R1:W-:Y:S01]  /*3290*/  @!P1 STG.E.U8 desc[UR36][R6.64+0x11], R177 ;  /* 0x000011b106009986 */ /* 0x0003e2000c101124 */
[----:B------:R-:W-:-:S06]  /*32a0*/  ISETP.LT.OR P1, PT, R22, 0x12, !P0 ;  /* 0x000000121600780c */ /* 0x000fcc0004721670 */
[----:B------:R-:W-:Y:S07]  /*32b0*/  @P2 BRA `(.L_x_52) ;  /* 0x00000000000c2947 */ /* 0x000fee0003800000 */
[----:B------:R-:W5:Y:S02]  /*32c0*/  LDG.E.U8 R186, desc[UR36][R168.64+0x10] ;  /* 0x00001024a8ba7981 */ /* 0x000f64000c1e1100 */
[----:B-----5:R-:W-:-:S05]  /*32d0*/  PRMT R170, R186, 0x8880, RZ ;  /* 0x00008880baaa7816 */ /* 0x020fca00000000ff */
[----:B------:R-:W-:-:S07]  /*32e0*/  IMAD R187, R170, R185, RZ ;  /* 0x000000b9aabb7224 */ /* 0x000fce00078e02ff */
.L_x_52:
[----:B------:R-:W-:Y:S05]  /*32f0*/  BSYNC B1 ;  /* 0x0000000000017941 */ /* 0x000fea0003800000 */
.L_x_51:
[----:B--2---:R-:W-:Y:S01]  /*3300*/  @!P2 IMAD R171, R178, R184, R187 ;  /* 0x000000b8b2aba224 */ /* 0x004fe200078e02bb */
[----:B------:R-:W-:Y:S04]  /*3310*/  BSSY B1, `(.L_x_53) ;  /* 0x0000006000017945 */ /* 0x000fe80003800000 */
[----:B------:R2:W-:Y:S01]  /*3320*/  @!P2 STG.E.U8 desc[UR36][R10.64+0x10], R171 ;  /* 0x000010ab0a00a986 */ /* 0x0005e2000c101124 */
[----:B------:R-:W-:Y:S05]  /*3330*/  @P1 BRA `(.L_x_54) ;  /* 0x00000000000c1947 */ /* 0x000fea0003800000 */
[----:B------:R-:W5:Y:S02]  /*3340*/  LDG.E.U8 R186, desc[UR36][R168.64+0x11] ;  /* 0x00001124a8ba7981 */ /* 0x000f64000c1e1100 */
[----:B-----5:R-:W-:-:S05]  /*3350*/  PRMT R170, R186, 0x8880, RZ ;  /* 0x00008880baaa7816 */ /* 0x020fca00000000ff */
[----:B------:R-:W-:-:S07]  /*3360*/  IMAD R187, R170, R185, RZ ;  /* 0x000000b9aabb7224 */ /* 0x000fce00078e02ff */
.L_x_54:
[----:B------:R-:W-:Y:S05]  /*3370*/  BSYNC B1 ;  /* 0x0000000000017941 */ /* 0x000fea0003800000 */
.L_x_53:
[----:B------:R-:W-:Y:S01]  /*3380*/  @!P1 IMAD R179, R179, R184, R187 ;  /* 0x000000b8b3b39224 */ /* 0x000fe200078e02bb */
[----:B------:R-:W-:Y:S04]  /*3390*/  BSSY B1, `(.L_x_55) ;  /* 0x0000006000017945 */ /* 0x000fe80003800000 */
[----:B------:R0:W-:Y:S01]  /*33a0*/  @!P1 STG.E.U8 desc[UR36][R10.64+0x11], R179 ;  /* 0x000011b30a009986 */ /* 0x0001e2000c101124 */
[----:B------:R-:W-:Y:S05]  /*33b0*/  @P5 BRA `(.L_x_56) ;  /* 0x00000000000c5947 */ /* 0x000fea0003800000 */
[----:B------:R-:W5:Y:S02]  /*33c0*/  LDG.E.U8 R186, desc[UR36][R190.64+0x18] ;  /* 0x00001824beba7981 */ /* 0x000f64000c1e1100 */
[----:B-----5:R-:W-:-:S05]  /*33d0*/  PRMT R170, R186, 0x8880, RZ ;  /* 0x00008880baaa7816 */ /* 0x020fca00000000ff */
[----:B------:R-:W-:-:S07]  /*33e0*/  IMAD R187, R170, R185, RZ ;  /* 0x000000b9aabb7224 */ /* 0x000fce00078e02ff */
.L_x_56:
[----:B------:R-:W-:Y:S05]  /*33f0*/  BSYNC B1 ;  /* 0x0000000000017941 */ /* 0x000fea0003800000 */
.L_x_55:
[----:B------:R-:W-:Y:S01]  /*3400*/  ISETP.LT.OR P1, PT, R22, 0x1a, !P3 ;  /* 0x0000001a1600780c */ /* 0x000fe20005f21670 */
[----:B---3--:R-:W-:Y:S01]  /*3410*/  @!P5 IMAD R173, R180, R184, R187 ;  /* 0x000000b8b4add224 */ /* 0x008fe200078e02bb */
[----:B------:R-:W-:Y:S01]  /*3420*/  BSSY B1, `(.L_x_57) ;  /* 0x000000b000017945 */ /* 0x000fe20003800000 */
[----:B--2---:R-:W-:Y:S01]  /*3430*/  IMAD.WIDE.U32 R170, R195, R20, R18 ;  /* 0x00000014c3aa7225 */ /* 0x004fe200078e0012 */
[C---:B------:R-:W-:Y:S02]  /*3440*/  ISETP.LT.OR P2, PT, R22.reuse, 0x1a, !P0 ;  /* 0x0000001a1600780c */ /* 0x040fe40004741670 */
[----:B------:R2:W-:Y:S01]  /*3450*/  @!P5 STG.E.U8 desc[UR36][R6.64+0x18], R173 ;  /* 0x000018ad0600d986 */ /* 0x0005e2000c101124 */
[----:B------:R-:W-:Y:S01]  /*3460*/  IMAD.X R5, RZ, RZ, R5, P4 ;  /* 0x000000ffff057224 */ /* 0x000fe200020e0605 */
[----:B------:R-:W-:Y:S02]  /*3470*/  ISETP.LT.OR P5, PT, R22, 0x19, !P0 ;  /* 0x000000191600780c */ /* 0x000fe400047a1670 */
[----:B------:R-:W-:-:S03]  /*3480*/  IADD3 R4, P4, R170, R14, RZ ;  /* 0x0000000eaa047210 */ /* 0x000fc60007f9e0ff */
[----:B------:R-:W-:Y:S10]  /*3490*/  @P1 BRA `(.L_x_58) ;  /* 0x00000000000c1947 */ /* 0x000ff40003800000 */
[----:B------:R-:W3:Y:S02]  /*34a0*/  LDG.E.U8 R186, desc[UR36][R190.64+0x19] ;  /* 0x00001924beba7981 */ /* 0x000ee4000c1e1100 */
[----:B---3--:R-:W-:-:S05]  /*34b0*/  PRMT R172, R186, 0x8880, RZ ;  /* 0x00008880baac7816 */ /* 0x008fca00000000ff */
[----:B------:R-:W-:-:S07]  /*34c0*/  IMAD R187, R172, R185, RZ ;  /* 0x000000b9acbb7224 */ /* 0x000fce00078e02ff */
.L_x_58:
[----:B------:R-:W-:Y:S05]  /*34d0*/  BSYNC B1 ;  /* 0x0000000000017941 */ /* 0x000fea0003800000 */
.L_x_57:
[----:B------:R-:W-:Y:S01]  /*34e0*/  @!P1 IMAD R181, R181, R184, R187 ;  /* 0x000000b8b5b59224 */ /* 0x000fe200078e02bb */
[----:B------:R-:W-:Y:S01]  /*34f0*/  BSSY B1, `(.L_x_59) ;  /* 0x0000007000017945 */ /* 0x000fe20003800000 */
[----:B------:R-:W-:-:S03]  /*3500*/  IMAD R174, R5, R20, RZ ;  /* 0x0000001405ae7224 */ /* 0x000fc600078e02ff */
[----:B------:R3:W-:Y:S01]  /*3510*/  @!P1 STG.E.U8 desc[UR36][R6.64+0x19], R181 ;  /* 0x000019b506009986 */ /* 0x0007e2000c101124 */
[----:B------:R-:W-:Y:S05]  /*3520*/  @P5 BRA `(.L_x_60) ;  /* 0x00000000000c5947 */ /* 0x000fea0003800000 */
[----:B------:R-:W5:Y:S02]  /*3530*/  LDG.E.U8 R186, desc[UR36][R168.64+0x18] ;  /* 0x00001824a8ba7981 */ /* 0x000f64000c1e1100 */
[----:B-----5:R-:W-:-:S05]  /*3540*/  PRMT R172, R186, 0x8880, RZ ;  /* 0x00008880baac7816 */ /* 0x020fca00000000ff */
[----:B------:R-:W-:-:S07]  /*3550*/  IMAD R187, R172, R185, RZ ;  /* 0x000000b9acbb7224 */ /* 0x000fce00078e02ff */
.L_x_60:
[----:B------:R-:W-:Y:S05]  /*3560*/  BSYNC B1 ;  /* 0x0000000000017941 */ /* 0x000fea0003800000 */
.L_x_59:
[----:B--2---:R-:W-:Y:S01]  /*3570*/  @!P5 IMAD R173, R182, R184, R187 ;  /* 0x000000b8b6add224 */ /* 0x004fe200078e02bb */
[----:B------:R-:W-:Y:S01]  /*3580*/  BSSY B1, `(.L_x_61) ;  /* 0x0000007000017945 */ /* 0x000fe20003800000 */
[----:B----4-:R-:W-:-:S03]  /*3590*/  IMAD R175, R195, R21, R174 ;  /* 0x00000015c3af7224 */ /* 0x010fc600078e02ae */
[----:B------:R2:W-:Y:S01]  /*35a0*/  @!P5 STG.E.U8 desc[UR36][R10.64+0x18], R173 ;  /* 0x000018ad0a00d986 */ /* 0x0005e2000c101124 */
[----:B------:R-:W-:Y:S05]  /*35b0*/  @P2 BRA `(.L_x_62) ;  /* 0x00000000000c2947 */ /* 0x000fea0003800000 */
[----:B------:R-:W4:Y:S02]  /*35c0*/  LDG.E.U8 R186, desc[UR36][R168.64+0x19] ;  /* 0x00001924a8ba7981 */ /* 0x000f24000c1e1100 */
[----:B----4-:R-:W-:-:S05]  /*35d0*/  PRMT R172, R186, 0x8880, RZ ;  /* 0x00008880baac7816 */ /* 0x010fca00000000ff */
[----:B------:R-:W-:-:S07]  /*35e0*/  IMAD R187, R172, R185, RZ ;  /* 0x000000b9acbb7224 */ /* 0x000fce00078e02ff */
.L_x_62:
[----:B------:R-:W-:Y:S05]  /*35f0*/  BSYNC B1 ;  /* 0x0000000000017941 */ /* 0x000fea0003800000 */
.L_x_61:
[----:B------:R-:W-:Y:S01]  /*3600*/  ISETP.GE.AND P1, PT, R0, 0x81, PT ;  /* 0x000000810000780c */ /* 0x000fe20003f26270 */
[----:B------:R-:W-:Y:S01]  /*3610*/  @!P2 IMAD R183, R183, R184, R187 ;  /* 0x000000b8b7b7a224 */ /* 0x000fe200078e02bb */
[----:B------:R-:W-:Y:S01]  /*3620*/  IADD3.X R5, R15, R171, R175, P4, !PT ;  /* 0x000000ab0f057210 */ /* 0x000fe200027fe4af */
[----:B------:R-:W-:Y:S01]  /*3630*/  IMAD.WIDE.U32 R20, R195, R20, R192 ;  /* 0x00000014c3147225 */ /* 0x000fe200078e00c0 */
[----:B------:R-:W-:Y:S01]  /*3640*/  ISETP.LT.OR P4, PT, R22, 0x1, !P1 ;  /* 0x000000011600780c */ /* 0x000fe20004f81670 */
[----:B------:R-:W-:Y:S01]  /*3650*/  BSSY B1, `(.L_x_63) ;  /* 0x0000008000017945 */ /* 0x000fe20003800000 */
[----:B------:R4:W-:Y:S01]  /*3660*/  @!P2 STG.E.U8 desc[UR36][R10.64+0x19], R183 ;  /* 0x000019b70a00a986 */ /* 0x0009e2000c101124 */
[----:B------:R-:W-:Y:S01]  /*3670*/  IMAD.IADD R170, R175, 0x1, R21 ;  /* 0x00000001afaa7824 */ /* 0x000fe200078e0215 */
[----:B------:R-:W-:-:S09]  /*3680*/  IADD3 R14, P2, P5, R188, R14, R20 ;  /* 0x0000000ebc0e7210 */ /* 0x000fd20007d5e014 */
[----:B------:R-:W-:Y:S05]  /*3690*/  @P4 BRA `(.L_x_64) ;  /* 0x00000000000c4947 */ /* 0x000fea0003800000 */
[----:B------:R-:W5:Y:S02]  /*36a0*/  LDG.E.U8 R186, desc[UR36][R4.64] ;  /* 0x0000002404ba7981 */ /* 0x000f64000c1e1100 */
[----:B-----5:R-:W-:-:S05]  /*36b0*/  PRMT R20, R186, 0x8880, RZ ;  /* 0x00008880ba147816 */ /* 0x020fca00000000ff */
[----:B------:R-:W-:-:S07]  /*36c0*/  IMAD R187, R20, R185, RZ ;  /* 0x000000b914bb7224 */ /* 0x000fce00078e02ff */
.L_x_64:
[----:B------:R-:W-:Y:S05]  /*36d0*/  BSYNC B1 ;  /* 0x0000000000017941 */ /* 0x000fea0003800000 */
.L_x_63:
[----:B------:R-:W-:Y:S01]  /*36e0*/  @!P4 IMAD R21, R152, R184, R187 ;  /* 0x000000b89815c224 */ /* 0x000fe200078e02bb */
[----:B------:R-:W-:Y:S01]  /*36f0*/  IADD3.X R15, R19, R15, R170, P2, P5 ;  /* 0x0000000f130f7210 */ /* 0x000fe200017ea4aa */
[----:B------:R-:W-:Y:S01]  /*3700*/  BSSY B1, `(.L_x_65) ;  /* 0x0000009000017945 */ /* 0x000fe20003800000 */
[----:B------:R-:W-:Y:S02]  /*3710*/  ISETP.GE.AND P2, PT, R0, 0x89, PT ;  /* 0x000000890000780c */ /* 0x000fe40003f46270 */
[----:B------:R0:W-:Y:S01]  /*3720*/  @!P4 STG.E.U8 desc[UR36][R8.64], R21 ;  /* 0x000000150800c986 */ /* 0x0001e2000c101124 */
[C---:B------:R-:W-:Y:S02]  /*3730*/  ISETP.LT.OR P4, PT, R22.reuse, 0x2, !P1 ;  /* 0x000000021600780c */ /* 0x040fe40004f81670 */
[----:B------:R-:W-:-:S11]  /*3740*/  ISETP.LT.OR P5, PT, R22, 0x1, !P2 ;  /* 0x000000011600780c */ /* 0x000fd600057a1670 */
[----:B0-----:R-:W-:Y:S05]  /*3750*/  @P4 BRA `(.L_x_66) ;  /* 0x00000000000c4947 */ /* 0x001fea0003800000 */
[----:B------:R-:W5:Y:S02]  /*3760*/  LDG.E.U8 R186, desc[UR36][R4.64+0x1] ;  /* 0x0000012404ba7981 */ /* 0x000f64000c1e1100 */
[----:B-----5:R-:W-:-:S05]  /*3770*/  PRMT R0, R186, 0x8880, RZ ;  /* 0x00008880ba007816 */ /* 0x020fca00000000ff */
[----:B------:R-:W-:-:S07]  /*3780*/  IMAD R187, R0, R185, RZ ;  /* 0x000000b900bb7224 */ /* 0x000fce00078e02ff */
.L_x_66:
[----:B------:R-:W-:Y:S05]  /*3790*/  BSYNC B1 ;  /* 0x0000000000017941 */ /* 0x000fea0003800000 */
.L_x_65:
[----:B------:R-:W-:Y:S01]  /*37a0*/  @!P4 IMAD R153, R153, R184, R187 ;  /* 0x000000b89999c224 */ /* 0x000fe200078e02bb */
[----:B------:R-:W-:Y:S04]  /*37b0*/  BSSY B1, `(.L_x_67) ;  /* 0x0000006000017945 */ /* 0x000fe80003800000 */
[----:B------:R0:W-:Y:S01]  /*37c0*/  @!P4 STG.E.U8 desc[UR36][R8.64+0x1], R153 ;  /* 0x000001990800c986 */ /* 0x0001e2000c101124 */
[----:B------:R-:W-:Y:S05]  /*37d0*/  @P5 BRA `(.L_x_68) ;  /* 0x00000000000c5947 */ /* 0x000fea0003800000 */
[----:B------:R-:W5:Y:S02]  /*37e0*/  LDG.E.U8 R186, desc[UR36][R14.64] ;  /* 0x000000240eba7981 */ /* 0x000f64000c1e1100 */
[----:B-----5:R-:W-:-:S05]  /*37f0*/  PRMT R0, R186, 0x8880, RZ ;  /* 0x00008880ba007816 */ /* 0x020fca00000000ff */
[----:B------:R-:W-:-:S07]  /*3800*/  IMAD R187, R0, R185, RZ ;  /* 0x000000b900bb7224 */ /* 0x000fce00078e02ff */
.L_x_68:
[----:B------:R-:W-:Y:S05]  /*3810*/  BSYNC B1 ;  /* 0x0000000000017941 */ /* 0x000fea0003800000 */
.L_x_67:
[----:B------:R-:W-:Y:S01]  /*3820*/  ISETP.LT.OR P4, PT, R22, 0x2, !P2 ;  /* 0x000000021600780c */ /* 0x000fe20005781670 */
[----:B------:R-:W-:Y:S01]  /*3830*/  @!P5 IMAD R19, R154, R184, R187 ;  /* 0x000000b89a13d224 */ /* 0x000fe200078e02bb */
[----:B------:R-:W-:Y:S04]  /*3840*/  BSSY B1, `(.L_x_69) ;  /* 0x0000007000017945 */ /* 0x000fe80003800000 */
[----:B------:R0:W-:Y:S01]  /*3850*/  @!P5 STG.E.U8 desc[UR36][R12.64], R19 ;  /* 0x000000130c00d986 */ /* 0x0001e2000c101124 */
[----:B------:R-:W-:-:S06]  /*3860*/  ISETP.LT.OR P5, PT, R22, 0x9, !P1 ;  /* 0x000000091600780c */ /* 0x000fcc0004fa1670 */
[----:B------:R-:W-:Y:S07]  /*3870*/  @P4 BRA `(.L_x_70) ;  /* 0x00000000000c4947 */ /* 0x000fee0003800000 */
[----:B------:R-:W5:Y:S02]  /*3880*/  LDG.E.U8 R186, desc[UR36][R14.64+0x1] ;  /* 0x000001240eba7981 */ /* 0x000f64000c1e1100 */
[----:B-----5:R-:W-:-:S05]  /*3890*/  PRMT R0, R186, 0x8880, RZ ;  /* 0x00008880ba007816 */ /* 0x020fca00000000ff */
[----:B------:R-:W-:-:S07]  /*38a0*/  IMAD R187, R0, R185, RZ ;  /* 0x000000b900bb7224 */ /* 0x000fce00078e02ff */
.L_x_70:
[----:B------:R-:W-:Y:S05]  /*38b0*/  BSYNC B1 ;  /* 0x0000000000017941 */ /* 0x000fea0003800000 */
.L_x_69:
[----:B------:R-:W-:Y:S01]  /*38c0*/  @!P4 IMAD R155, R155, R184, R187 ;  /* 0x000000b89b9bc224 */ /* 0x000fe200078e02bb */
[----:B------:R-:W-:Y:S04]  /*38d0*/  BSSY B1, `(.L_x_71) ;  /* 0x0000006000017945 */ /* 0x000fe80003800000 */
[----:B------:R0:W-:Y:S01]  /*38e0*/  @!P4 STG.E.U8 desc[UR36][R12.64+0x1], R155 ;  /* 0x0000019b0c00c986 */ /* 0x0001e2000c101124 */
[----:B------:R-:W-:Y:S05]  /*38f0*/  @P5 BRA `(.L_x_72) ;  /* 0x00000000000c5947 */ /* 0x000fea0003800000 */
[----:B------:R-:W5:Y:S02]  /*3900*/  LDG.E.U8 R186, desc[UR36][R4.64+0x8] ;  /* 0x0000082404ba7981 */ /* 0x000f64000c1e1100 */
[----:B-----5:R-:W-:-:S05]  /*3910*/  PRMT R0, R186, 0x8880, RZ ;  /* 0x00008880ba007816 */ /* 0x020fca00000000ff */
[----:B------:R-:W-:-:S07]  /*3920*/  IMAD R187, R0, R185, RZ ;  /* 0x000000b900bb7224 */ /* 0x000fce00078e02ff */
.L_x_72:
[----:B------:R-:W-:Y:S05]  /*3930*/  BSYNC B1 ;  /* 0x0000000000017941 */ /* 0x000fea0003800000 */
.L_x_71:
[----:B------:R-:W-:Y:S01]  /*3940*/  ISETP.LT.OR P4, PT, R22, 0xa, !P1 ;  /* 0x0000000a1600780c */ /* 0x000fe20004f81670 */
[----:B0-----:R-:W-:Y:S01]  /*3950*/  @!P5 IMAD R19, R156, R184, R187 ;  /* 0x000000b89c13d224 */ /* 0x001fe200078e02bb */
[----:B------:R-:W-:Y:S04]  /*3960*/  BSSY B1, `(.L_x_73) ;  /* 0x0000007000017945 */ /* 0x000fe80003800000 */
[----:B------:R0:W-:Y:S01]  /*3970*/  @!P5 STG.E.U8 desc[UR36][R8.64+0x8], R19 ;  /* 0x000008130800d986 */ /* 0x0001e2000c101124 */
[----:B------:R-:W-:-:S06]  /*3980*/  ISETP.LT.OR P5, PT, R22, 0x9, !P2 ;  /* 0x000000091600780c */ /* 0x000fcc00057a1670 */
[----:B------:R-:W-:Y:S07]  /*3990*/  @P4 BRA `(.L_x_74) ;  /* 0x00000000000c4947 */ /* 0x000fee0003800000 */
[----:B------:R-:W5:Y:S02]  /*39a0*/  LDG.E.U8 R186, desc[UR36][R4.64+0x9] ;  /* 0x0000092404ba7981 */ /* 0x000f64000c1e1100 */
[----:B-----5:R-:W-:-:S05]  /*39b0*/  PRMT R0, R186, 0x8880, RZ ;  /* 0x00008880ba007816 */ /* 0x020fca00000000ff */
[----:B------:R-:W-:-:S07]  /*39c0*/  IMAD R187, R0, R185, RZ ;  /* 0x000000b900bb7224 */ /* 0x000fce00078e02ff */
.L_x_74:
[----:B------:R-:W-:Y:S05]  /*39d0*/  BSYNC B1 ;  /* 0x0000000000017941 */ /* 0x000fea0003800000 */
.L_x_73:
[----:B------:R-:W-:Y:S01]  /*39e0*/  @!P4 IMAD R157, R157, R184, R187 ;  /* 0x000000b89d9dc224 */ /* 0x000fe200078e02bb */
[----:B------:R-:W-:Y:S04]  /*39f0*/  BSSY B1, `(.L_x_75) ;  /* 0x0000006000017945 */ /* 0x000fe80003800000 */
[----:B------:R0:W-:Y:S01]  /*3a00*/  @!P4 STG.E.U8 desc[UR36][R8.64+0x9], R157 ;  /* 0x0000099d0800c986 */ /* 0x0001e2000c101124 */
[----:B------:R-:W-:Y:S05]  /*3a10*/  @P5 BRA `(.L_x_76) ;  /* 0x00000000000c5947 */ /* 0x000fea0003800000 */
[----:B------:R-:W5:Y:S02]  /*3a20*/  LDG.E.U8 R186, desc[UR36][R14.64+0x8] ;  /* 0x000008240eba7981 */ /* 0x000f64000c1e1100 */
[----:B-----5:R-:W-:-:S05]  /*3a30*/  PRMT R0, R186, 0x8880, RZ ;  /* 0x00008880ba007816 */ /* 0x020fca00000000ff */
[----:B------:R-:W-:-:S07]  /*3a40*/  IMAD R187, R0, R185, RZ ;  /* 0x000000b900bb7224 */ /* 0x000fce00078e02ff */
.L_x_76:
[----:B------:R-:W-:Y:S05]  /*3a50*/  BSYNC B1 ;  /* 0x0000000000017941 */ /* 0x000fea0003800000 */
.L_x_75:
        /* <DEDUP_REMOVED lines=9> */
.L_x_78:
[----:B------:R-:W-:Y:S05]  /*3af0*/  BSYNC B1 ;  /* 0x0000000000017941 */ /* 0x000fea0003800000 */
.L_x_77:
[----:B------:R-:W-:Y:S01]  /*3b00*/  @!P4 IMAD R159, R159, R184, R187 ;  /* 0x000000b89f9fc224 */ /* 0x000fe200078e02bb */
[----:B------:R-:W-:Y:S04]  /*3b10*/  BSSY B1, `(.L_x_79) ;  /* 0x0000006000017945 */ /* 0x000fe80003800000 */
[----:B------:R0:W-:Y:S01]  /*3b20*/  @!P4 STG.E.U8 desc[UR36][R12.64+0x9], R159 ;  /* 0x0000099f0c00c986 */ /* 0x0001e2000c101124 */
[----:B------:R-:W-:Y:S05]  /*3b30*/  @P5 BRA `(.L_x_80) ;  /* 0x00000000000c5947 */ /* 0x000fea0003800000 */
[----:B------:R-:W5:Y:S02]  /*3b40*/  LDG.E.U8 R186, desc[UR36][R4.64+0x10] ;  /* 0x0000102404ba7981 */ /* 0x000f64000c1e1100 */
[----:B-----5:R-:W-:-:S05]  /*3b50*/  PRMT R0, R186, 0x8880, RZ ;  /* 0x00008880ba007816 */ /* 0x020fca00000000ff */
[----:B------:R-:W-:-:S07]  /*3b60*/  IMAD R187, R0, R185, RZ ;  /* 0x000000b900bb7224 */ /* 0x000fce00078e02ff */
.L_x_80:
[----:B------:R-:W-:Y:S05]  /*3b70*/  BSYNC B1 ;  /* 0x0000000000017941 */ /* 0x000fea0003800000 */
.L_x_79:
        /* <DEDUP_REMOVED lines=9> */
.L_x_82:
[----:B------:R-:W-:Y:S05]  /*3c10*/  BSYNC B1 ;  /* 0x0000000000017941 */ /* 0x000fea0003800000 */
.L_x_81:
[----:B------:R-:W-:Y:S01]  /*3c20*/  @!P4 IMAD R161, R161, R184, R187 ;  /* 0x000000b8a1a1c224 */ /* 0x000fe200078e02bb */
[----:B------:R-:W-:Y:S04]  /*3c30*/  BSSY B1, `(.L_x_83) ;  /* 0x0000006000017945 */ /* 0x000fe80003800000 */
[----:B------:R0:W-:Y:S01]  /*3c40*/  @!P4 STG.E.U8 desc[UR36][R8.64+0x11], R161 ;  /* 0x000011a10800c986 */ /* 0x0001e2000c101124 */
[----:B------:R-:W-:Y:S05]  /*3c50*/  @P5 BRA `(.L_x_84) ;  /* 0x00000000000c5947 */ /* 0x000fea0003800000 */
[----:B------:R-:W5:Y:S02]  /*3c60*/  LDG.E.U8 R186, desc[UR36][R14.64+0x10] ;  /* 0x000010240eba7981 */ /* 0x000f64000c1e1100 */
[----:B-----5:R-:W-:-:S05]  /*3c70*/  PRMT R0, R186, 0x8880, RZ ;  /* 0x00008880ba007816 */ /* 0x020fca00000000ff */
[----:B------:R-:W-:-:S07]  /*3c80*/  IMAD R187, R0, R185, RZ ;  /* 0x000000b900bb7224 */ /* 0x000fce00078e02ff */
.L_x_84:
[----:B------:R-:W-:Y:S05]  /*3c90*/  BSYNC B1 ;  /* 0x0000000000017941 */ /* 0x000fea0003800000 */
.L_x_83:
        /* <DEDUP_REMOVED lines=9> */
.L_x_86:
[----:B------:R-:W-:Y:S05]  /*3d30*/  BSYNC B1 ;  /* 0x0000000000017941 */ /* 0x000fea0003800000 */
.L_x_85:
[----:B------:R-:W-:Y:S01]  /*3d40*/  @!P4 IMAD R163, R163, R184, R187 ;  /* 0x000000b8a3a3c224 */ /* 0x000fe200078e02bb */
[----:B------:R-:W-:Y:S04]  /*3d50*/  BSSY B1, `(.L_x_87) ;  /* 0x0000006000017945 */ /* 0x000fe80003800000 */
[----:B------:R0:W-:Y:S01]  /*3d60*/  @!P4 STG.E.U8 desc[UR36][R12.64+0x11], R163 ;  /* 0x000011a30c00c986 */ /* 0x0001e2000c101124 */
[----:B------:R-:W-:Y:S05]  /*3d70*/  @P5 BRA `(.L_x_88) ;  /* 0x00000000000c5947 */ /* 0x000fea0003800000 */
[----:B------:R-:W5:Y:S02]  /*3d80*/  LDG.E.U8 R186, desc[UR36][R4.64+0x18] ;  /* 0x0000182404ba7981 */ /* 0x000f64000c1e1100 */
[----:B-----5:R-:W-:-:S05]  /*3d90*/  PRMT R0, R186, 0x8880, RZ ;  /* 0x00008880ba007816 */ /* 0x020fca00000000ff */
[----:B------:R-:W-:-:S07]  /*3da0*/  IMAD R187, R0, R185, RZ ;  /* 0x000000b900bb7224 */ /* 0x000fce00078e02ff */
.L_x_88:
[----:B------:R-:W-:Y:S05]  /*3db0*/  BSYNC B1 ;  /* 0x0000000000017941 */ /* 0x000fea0003800000 */
.L_x_87:
        /* <DEDUP_REMOVED lines=9> */
.L_x_90:
[----:B------:R-:W-:Y:S05]  /*3e50*/  BSYNC B1 ;  /* 0x0000000000017941 */ /* 0x000fea0003800000 */
.L_x_89:
[----:B------:R-:W-:Y:S01]  /*3e60*/  @!P4 IMAD R165, R165, R184, R187 ;  /* 0x000000b8a5a5c224 */ /* 0x000fe200078e02bb */
[----:B------:R-:W-:Y:S04]  /*3e70*/  BSSY B1, `(.L_x_91) ;  /* 0x0000006000017945 */ /* 0x000fe80003800000 */
[----:B------:R0:W-:Y:S01]  /*3e80*/  @!P4 STG.E.U8 desc[UR36][R8.64+0x19], R165 ;  /* 0x000019a50800c986 */ /* 0x0001e2000c101124 */
[----:B------:R-:W-:Y:S05]  /*3e90*/  @P5 BRA `(.L_x_92) ;  /* 0x00000000000c5947 */ /* 0x000fea0003800000 */
[----:B------:R-:W5:Y:S02]  /*3ea0*/  LDG.E.U8 R186, desc[UR36][R14.64+0x18] ;  /* 0x000018240eba7981 */ /* 0x000f64000c1e1100 */
[----:B-----5:R-:W-:-:S05]  /*3eb0*/  PRMT R0, R186, 0x8880, RZ ;  /* 0x00008880ba007816 */ /* 0x020fca00000000ff */
[----:B------:R-:W-:-:S07]  /*3ec0*/  IMAD R187, R0, R185, RZ ;  /* 0x000000b900bb7224 */ /* 0x000fce00078e02ff */
.L_x_92:
[----:B------:R-:W-:Y:S05]  /*3ed0*/  BSYNC B1 ;  /* 0x0000000000017941 */ /* 0x000fea0003800000 */
.L_x_91:
        /* <DEDUP_REMOVED lines=9> */
.L_x_94:
[----:B------:R-:W-:Y:S05]  /*3f70*/  BSYNC B1 ;  /* 0x0000000000017941 */ /* 0x000fea0003800000 */
.L_x_93:
[----:B------:R-:W-:Y:S01]  /*3f80*/  @!P4 IMAD R167, R167, R184, R187 ;  /* 0x000000b8a7a7c224 */ /* 0x000fe200078e02bb */
[----:B------:R-:W-:Y:S04]  /*3f90*/  BSSY B1, `(.L_x_95) ;  /* 0x0000006000017945 */ /* 0x000fe80003800000 */
[----:B------:R0:W-:Y:S01]  /*3fa0*/  @!P4 STG.E.U8 desc[UR36][R12.64+0x19], R167 ;  /* 0x000019a70c00c986 */ /* 0x0001e2000c101124 */
[----:B------:R-:W-:Y:S05]  /*3fb0*/  @P5 BRA `(.L_x_96) ;  /* 0x00000000000c5947 */ /* 0x000fea0003800000 */
[----:B------:R-:W5:Y:S02]  /*3fc0*/  LDG.E.U8 R186, desc[UR36][R190.64+0x20] ;  /* 0x00002024beba7981 */ /* 0x000f64000c1e1100 */
[----:B-----5:R-:W-:-:S05]  /*3fd0*/  PRMT R0, R186, 0x8880, RZ ;  /* 0x00008880ba007816 */ /* 0x020fca00000000ff */
[----:B------:R-:W-:-:S07]  /*3fe0*/  IMAD R187, R0, R185, RZ ;  /* 0x000000b900bb7224 */ /* 0x000fce00078e02ff */
.L_x_96:
[----:B------:R-:W-:Y:S05]  /*3ff0*/  BSYNC B1 ;  /* 0x0000000000017941 */ /* 0x000fea0003800000 */
.L_x_95:
        /* <DEDUP_REMOVED lines=9> */
.L_x_98:
[----:B------:R-:W-:Y:S05]  /*4090*/  BSYNC B1 ;  /* 0x0000000000017941 */ /* 0x000fea0003800000 */
.L_x_97:
[----:B------:R-:W-:Y:S01]  /*40a0*/  @!P4 IMAD R137, R137, R184, R187 ;  /* 0x000000b88989c224 */ /* 0x000fe200078e02bb */
[----:B------:R-:W-:Y:S04]  /*40b0*/  BSSY B1, `(.L_x_99) ;  /* 0x0000006000017945 */ /* 0x000fe80003800000 */
[----:B------:R0:W-:Y:S01]  /*40c0*/  @!P4 STG.E.U8 desc[UR36][R6.64+0x21], R137 ;  /* 0x000021890600c986 */ /* 0x0001e2000c101124 */
[----:B------:R-:W-:Y:S05]  /*40d0*/  @P5 BRA `(.L_x_100) ;  /* 0x00000000000c5947 */ /* 0x000fea0003800000 */
[----:B------:R-:W5:Y:S02]  /*40e0*/  LDG.E.U8 R186, desc[UR36][R168.64+0x20] ;  /* 0x00002024a8ba7981 */ /* 0x000f64000c1e1100 */
[----:B-----5:R-:W-:-:S05]  /*40f0*/  PRMT R0, R186, 0x8880, RZ ;  /* 0x00008880ba007816 */ /* 0x020fca00000000ff */
[----:B------:R-:W-:-:S07]  /*4100*/  IMAD R187, R0, R185, RZ ;  /* 0x000000b900bb7224 */ /* 0x000fce00078e02ff */
.L_x_100:
[----:B------:R-:W-:Y:S05]  /*4110*/  BSYNC B1 ;  /* 0x0000000000017941 */ /* 0x000fea0003800000 */
.L_x_99:
        /* <DEDUP_REMOVED lines=9> */
.L_x_102:
[----:B------:R-:W-:Y:S05]  /*41b0*/  BSYNC B1 ;  /* 0x0000000000017941 */ /* 0x000fea0003800000 */
.L_x_101:
[----:B------:R-:W-:Y:S01]  /*41c0*/  @!P4 IMAD R139, R139, R184, R187 ;  /* 0x000000b88b8bc224 */ /* 0x000fe200078e02bb */
[----:B------:R-:W-:Y:S04]  /*41d0*/  BSSY B1, `(.L_x_103) ;  /* 0x0000006000017945 */ /* 0x000fe80003800000 */
[----:B------:R0:W-:Y:S01]  /*41e0*/  @!P4 STG.E.U8 desc[UR36][R10.64+0x21], R139 ;  /* 0x0000218b0a00c986 */ /* 0x0001e2000c101124 */
[----:B------:R-:W-:Y:S05]  /*41f0*/  @P5 BRA `(.L_x_104) ;  /* 0x00000000000c5947 */ /* 0x000fea0003800000 */
[----:B------:R-:W5:Y:S02]  /*4200*/  LDG.E.U8 R186, desc[UR36][R190.64+0x28] ;  /* 0x00002824beba7981 */ /* 0x000f64000c1e1100 */
[----:B-----5:R-:W-:-:S05]  /*4210*/  PRMT R0, R186, 0x8880, RZ ;  /* 0x00008880ba007816 */ /* 0x020fca00000000ff */
[----:B------:R-:W-:-:S07]  /*4220*/  IMAD R187, R0, R185, RZ ;  /* 0x000000b900bb7224 */ /* 0x000fce00078e02ff */
.L_x_104:
[----:B------:R-:W-:Y:S05]  /*4230*/  BSYNC B1 ;  /* 0x0000000000017941 */ /* 0x000fea0003800000 */
.L_x_103:
        /* <DEDUP_REMOVED lines=9> */
.L_x_106:
[----:B------:R-:W-:Y:S05]  /*42d0*/  BSYNC B1 ;  /* 0x0000000000017941 */ /* 0x000fea0003800000 */
.L_x_105:
[----:B------:R-:W-:Y:S01]  /*42e0*/  @!P4 IMAD R141, R141, R184, R187 ;  /* 0x000000b88d8dc224 */ /* 0x000fe200078e02bb */
[----:B------:R-:W-:Y:S04]  /*42f0*/  BSSY B1, `(.L_x_107) ;  /* 0x0000006000017945 */ /* 0x000fe80003800000 */
[----:B------:R0:W-:Y:S01]  /*4300*/  @!P4 STG.E.U8 desc[UR36][R6.64+0x29], R141 ;  /* 0x0000298d0600c986 */ /* 0x0001e2000c101124 */
[----:B------:R-:W-:Y:S05]  /*4310*/  @P5 BRA `(.L_x_108) ;  /* 0x00000000000c5947 */ /* 0x000fea0003800000 */
[----:B------:R-:W5:Y:S02]  /*4320*/  LDG.E.U8 R186, desc[UR36][R168.64+0x28] ;  /* 0x00002824a8ba7981 */ /* 0x000f64000c1e1100 */
[----:B-----5:R-:W-:-:S05]  /*4330*/  PRMT R0, R186, 0x8880, RZ ;  /* 0x00008880ba007816 */ /* 0x020fca00000000ff */
[----:B------:R-:W-:-:S07]  /*4340*/  IMAD R187, R0, R185, RZ ;  /* 0x000000b900bb7224 */ /* 0x000fce00078e02ff */
.L_x_108:
[----:B------:R-:W-:Y:S05]  /*4350*/  BSYNC B1 ;  /* 0x0000000000017941 */ /* 0x000fea0003800000 */
.L_x_107:
        /* <DEDUP_REMOVED lines=9> */
.L_x_110:
[----:B------:R-:W-:Y:S05]  /*43f0*/  BSYNC B1 ;  /* 0x0000000000017941 */ /* 0x000fea0003800000 */
.L_x_109:
[----:B------:R-:W-:Y:S01]  /*4400*/  @!P4 IMAD R143, R143, R184, R187 ;  /* 0x000000b88f8fc224 */ /* 0x000fe200078e02bb */
[----:B------:R-:W-:Y:S04]  /*4410*/  BSSY B1, `(.L_x_111) ;  /* 0x0000006000017945 */ /* 0x000fe80003800000 */
[----:B------:R0:W-:Y:S01]  /*4420*/  @!P4 STG.E.U8 desc[UR36][R10.64+0x29], R143 ;  /* 0x0000298f0a00c986 */ /* 0x0001e2000c101124 */
[----:B------:R-:W-:Y:S05]  /*4430*/  @P5 BRA `(.L_x_112) ;  /* 0x00000000000c5947 */ /* 0x000fea0003800000 */
[----:B------:R-:W5:Y:S02]  /*4440*/  LDG.E.U8 R186, desc[UR36][R190.64+0x30] ;  /* 0x00003024beba7981 */ /* 0x000f64000c1e1100 */
[----:B-----5:R-:W-:-:S05]  /*4450*/  PRMT R0, R186, 0x8880, RZ ;  /* 0x00008880ba007816 */ /* 0x020fca00000000ff */
[----:B------:R-:W-:-:S07]  /*4460*/  IMAD R187, R0, R185, RZ ;  /* 0x000000b900bb7224 */ /* 0x000fce00078e02ff */
.L_x_112:
[----:B------:R-:W-:Y:S05]  /*4470*/  BSYNC B1 ;  /* 0x0000000000017941 */ /* 0x000fea0003800000 */
.L_x_111:
        /* <DEDUP_REMOVED lines=9> */
.L_x_114:
[----:B------:R-:W-:Y:S05]  /*4510*/  BSYNC B1 ;  /* 0x0000000000017941 */ /* 0x000fea0003800000 */
.L_x_113:
[----:B------:R-:W-:Y:S01]  /*4520*/  @!P4 IMAD R145, R145, R184, R187 ;  /* 0x000000b89191c224 */ /* 0x000fe200078e02bb */
[----:B------:R-:W-:Y:S04]  /*4530*/  BSSY B1, `(.L_x_115) ;  /* 0x0000006000017945 */ /* 0x000fe80003800000 */
[----:B------:R0:W-:Y:S01]  /*4540*/  @!P4 STG.E.U8 desc[UR36][R6.64+0x31], R145 ;  /* 0x000031910600c986 */ /* 0x0001e2000c101124 */
[----:B------:R-:W-:Y:S05]  /*4550*/  @P5 BRA `(.L_x_116) ;  /* 0x00000000000c5947 */ /* 0x000fea0003800000 */
[----:B------:R-:W5:Y:S02]  /*4560*/  LDG.E.U8 R186, desc[UR36][R168.64+0x30] ;  /* 0x00003024a8ba7981 */ /* 0x000f64000c1e1100 */
[----:B-----5:R-:W-:-:S05]  /*4570*/  PRMT R0, R186, 0x8880, RZ ;  /* 0x00008880ba007816 */ /* 0x020fca00000000ff */
[----:B------:R-:W-:-:S07]  /*4580*/  IMAD R187, R0, R185, RZ ;  /* 0x000000b900bb7224 */ /* 0x000fce00078e02ff */
.L_x_116:
[----:B------:R-:W-:Y:S05]  /*4590*/  BSYNC B1 ;  /* 0x0000000000017941 */ /* 0x000fea0003800000 */
.L_x_115:
        /* <DEDUP_REMOVED lines=9> */
.L_x_118:
[----:B------:R-:W-:Y:S05]  /*4630*/  BSYNC B1 ;  /* 0x0000000000017941 */ /* 0x000fea0003800000 */
.L_x_117:
[----:B------:R-:W-:Y:S01]  /*4640*/  @!P4 IMAD R147, R147, R184, R187 ;  /* 0x000000b89393c224 */ /* 0x000fe200078e02bb */
[----:B------:R-:W-:Y:S04]  /*4650*/  BSSY B1, `(.L_x_119) ;  /* 0x0000006000017945 */ /* 0x000fe80003800000 */
[----:B------:R0:W-:Y:S01]  /*4660*/  @!P4 STG.E.U8 desc[UR36][R10.64+0x31], R147 ;  /* 0x000031930a00c986 */ /* 0x0001e2000c101124 */
[----:B------:R-:W-:Y:S05]  /*4670*/  @P5 BRA `(.L_x_120) ;  /* 0x00000000000c5947 */ /* 0x000fea0003800000 */
[----:B------:R-:W5:Y:S02]  /*4680*/  LDG.E.U8 R186, desc[UR36][R190.64+0x38] ;  /* 0x00003824beba7981 */ /* 0x000f64000c1e1100 */
[----:B-----5:R-:W-:-:S05]  /*4690*/  PRMT R0, R186, 0x8880, RZ ;  /* 0x00008880ba007816 */ /* 0x020fca00000000ff */
[----:B------:R-:W-:-:S07]  /*46a0*/  IMAD R187, R0, R185, RZ ;  /* 0x000000b900bb7224 */ /* 0x000fce00078e02ff */
.L_x_120:
[----:B------:R-:W-:Y:S05]  /*46b0*/  BSYNC B1 ;  /* 0x0000000000017941 */ /* 0x000fea0003800000 */
.L_x_119:
        /* <DEDUP_REMOVED lines=9> */
.L_x_122:
[----:B------:R-:W-:Y:S05]  /*4750*/  BSYNC B1 ;  /* 0x0000000000017941 */ /* 0x000fea0003800000 */
.L_x_121:
[----:B------:R-:W-:Y:S01]  /*4760*/  @!P4 IMAD R149, R149, R184, R187 ;  /* 0x000000b89595c224 */ /* 0x000fe200078e02bb */
[----:B------:R-:W-:Y:S04]  /*4770*/  BSSY B1, `(.L_x_123) ;  /* 0x0000006000017945 */ /* 0x000fe80003800000 */
[----:B------:R0:W-:Y:S01]  /*4780*/  @!P4 STG.E.U8 desc[UR36][R6.64+0x39], R149 ;  /* 0x000039950600c986 */ /* 0x0001e2000c101124 */
[----:B------:R-:W-:Y:S05]  /*4790*/  @P5 BRA `(.L_x_124) ;  /* 0x00000000000c5947 */ /* 0x000fea0003800000 */
[----:B------:R-:W5:Y:S02]  /*47a0*/  LDG.E.U8 R186, desc[UR36][R168.64+0x38] ;  /* 0x00003824a8ba7981 */ /* 0x000f64000c1e1100 */
[----:B-----5:R-:W-:-:S05]  /*47b0*/  PRMT R0, R186, 0x8880, RZ ;  /* 0x00008880ba007816 */ /* 0x020fca00000000ff */
[----:B------:R-:W-:-:S07]  /*47c0*/  IMAD R187, R0, R185, RZ ;  /* 0x000000b900bb7224 */ /* 0x000fce00078e02ff */
.L_x_124:
[----:B------:R-:W-:Y:S05]  /*47d0*/  BSYNC B1 ;  /* 0x0000000000017941 */ /* 0x000fea0003800000 */
.L_x_123:
        /* <DEDUP_REMOVED lines=9> */
.L_x_126:
[----:B------:R-:W-:Y:S05]  /*4870*/  BSYNC B1 ;  /* 0x0000000000017941 */ /* 0x000fea0003800000 */
.L_x_125:
[----:B------:R-:W-:Y:S01]  /*4880*/  @!P4 IMAD R151, R151, R184, R187 ;  /* 0x000000b89797c224 */ /* 0x000fe200078e02bb */
[----:B------:R-:W-:Y:S04]  /*4890*/  BSSY B1, `(.L_x_127) ;  /* 0x0000006000017945 */ /* 0x000fe80003800000 */
[----:B------:R0:W-:Y:S01]  /*48a0*/  @!P4 STG.E.U8 desc[UR36][R10.64+0x39], R151 ;  /* 0x000039970a00c986 */ /* 0x0001e2000c101124 */
[----:B------:R-:W-:Y:S05]  /*48b0*/  @P5 BRA `(.L_x_128) ;  /* 0x00000000000c5947 */ /* 0x000fea0003800000 */
[----:B------:R-:W5:Y:S02]  /*48c0*/  LDG.E.U8 R186, desc[UR36][R4.64+0x20] ;  /* 0x0000202404ba7981 */ /* 0x000f64000c1e1100 */
[----:B-----5:R-:W-:-:S05]  /*48d0*/  PRMT R0, R186, 0x8880, RZ ;  /* 0x00008880ba007816 */ /* 0x020fca00000000ff */
[----:B------:R-:W-:-:S07]  /*48e0*/  IMAD R187, R0, R185, RZ ;  /* 0x000000b900bb7224 */ /* 0x000fce00078e02ff */
.L_x_128:
[----:B------:R-:W-:Y:S05]  /*48f0*/  BSYNC B1 ;  /* 0x0000000000017941 */ /* 0x000fea0003800000 */
.L_x_127:
        /* <DEDUP_REMOVED lines=9> */
.L_x_130:
[----:B------:R-:W-:Y:S05]  /*4990*/  BSYNC B1 ;  /* 0x0000000000017941 */ /* 0x000fea0003800000 */
.L_x_129:
[----:B------:R-:W-:Y:S01]  /*49a0*/  @!P4 IMAD R121, R121, R184, R187 ;  /* 0x000000b87979c224 */ /* 0x000fe200078e02bb */
[----:B------:R-:W-:Y:S04]  /*49b0*/  BSSY B1, `(.L_x_131) ;  /* 0x0000006000017945 */ /* 0x000fe80003800000 */
[----:B------:R0:W-:Y:S01]  /*49c0*/  @!P4 STG.E.U8 desc[UR36][R8.64+0x21], R121 ;  /* 0x000021790800c986 */ /* 0x0001e2000c101124 */
[----:B------:R-:W-:Y:S05]  /*49d0*/  @P5 BRA `(.L_x_132) ;  /* 0x00000000000c5947 */ /* 0x000fea0003800000 */
[----:B------:R-:W5:Y:S02]  /*49e0*/  LDG.E.U8 R186, desc[UR36][R14.64+0x20] ;  /* 0x000020240eba7981 */ /* 0x000f64000c1e1100 */
[----:B-----5:R-:W-:-:S05]  /*49f0*/  PRMT R0, R186, 0x8880, RZ ;  /* 0x00008880ba007816 */ /* 0x020fca00000000ff */
[----:B------:R-:W-:-:S07]  /*4a00*/  IMAD R187, R0, R185, RZ ;  /* 0x000000b900bb7224 */ /* 0x000fce00078e02ff */
.L_x_132:
[----:B------:R-:W-:Y:S05]  /*4a10*/  BSYNC B1 ;  /* 0x0000000000017941 */ /* 0x000fea0003800000 */
.L_x_131:
        /* <DEDUP_REMOVED lines=9> */
.L_x_134:
[----:B------:R-:W-:Y:S05]  /*4ab0*/  BSYNC B1 ;  /* 0x0000000000017941 */ /* 0x000fea0003800000 */
.L_x_133:
[----:B------:R-:W-:Y:S01]  /*4ac0*/  @!P4 IMAD R123, R123, R184, R187 ;  /* 0x000000b87b7bc224 */ /* 0x000fe200078e02bb */
[----:B------:R-:W-:Y:S04]  /*4ad0*/  BSSY B1, `(.L_x_135) ;  /* 0x0000006000017945 */ /* 0x000fe80003800000 */
[----:B------:R0:W-:Y:S01]  /*4ae0*/  @!P4 STG.E.U8 desc[UR36][R12.64+0x21], R123 ;  /* 0x0000217b0c00c986 */ /* 0x0001e2000c101124 */
[----:B------:R-:W-:Y:S05]  /*4af0*/  @P5 BRA `(.L_x_136) ;  /* 0x00000000000c5947 */ /* 0x000fea0003800000 */
[----:B------:R-:W5:Y:S02]  /*4b00*/  LDG.E.U8 R186, desc[UR36][R4.64+0x28] ;  /* 0x0000282404ba7981 */ /* 0x000f64000c1e1100 */
[----:B-----5:R-:W-:-:S05]  /*4b10*/  PRMT R0, R186, 0x8880, RZ ;  /* 0x00008880ba007816 */ /* 0x020fca00000000ff */
[----:B------:R-:W-:-:S07]  /*4b20*/  IMAD R187, R0, R185, RZ ;  /* 0x000000b900bb7224 */ /* 0x000fce00078e02ff */
.L_x_136:
[----:B------:R-:W-:Y:S05]  /*4b30*/  BSYNC B1 ;  /* 0x0000000000017941 */ /* 0x000fea0003800000 */
.L_x_135:
        /* <DEDUP_REMOVED lines=9> */
.L_x_138:
[----:B------:R-:W-:Y:S05]  /*4bd0*/  BSYNC B1 ;  /* 0x0000000000017941 */ /* 0x000fea0003800000 */
.L_x_137:
[----:B------:R-:W-:Y:S01]  /*4be0*/  @!P4 IMAD R125, R125, R184, R187 ;  /* 0x000000b87d7dc224 */ /* 0x000fe200078e02bb */
[----:B------:R-:W-:Y:S04]  /*4bf0*/  BSSY B1, `(.L_x_139) ;  /* 0x0000006000017945 */ /* 0x000fe80003800000 */
[----:B------:R0:W-:Y:S01]  /*4c00*/  @!P4 STG.E.U8 desc[UR36][R8.64+0x29], R125 ;  /* 0x0000297d0800c986 */ /* 0x0001e2000c101124 */
[----:B------:R-:W-:Y:S05]  /*4c10*/  @P5 BRA `(.L_x_140) ;  /* 0x00000000000c5947 */ /* 0x000fea0003800000 */
[----:B------:R-:W5:Y:S02]  /*4c20*/  LDG.E.U8 R186, desc[UR36][R14.64+0x28] ;  /* 0x000028240eba7981 */ /* 0x000f64000c1e1100 */
[----:B-----5:R-:W-:-:S05]  /*4c30*/  PRMT R0, R186, 0x8880, RZ ;  /* 0x00008880ba007816 */ /* 0x020fca00000000ff */
[----:B------:R-:W-:-:S07]  /*4c40*/  IMAD R187, R0, R185, RZ ;  /* 0x000000b900bb7224 */ /* 0x000fce00078e02ff */
.L_x_140:
[----:B------:R-:W-:Y:S05]  /*4c50*/  BSYNC B1 ;  /* 0x0000000000017941 */ /* 0x000fea0003800000 */
.L_x_139:
        /* <DEDUP_REMOVED lines=9> */
.L_x_142:
[----:B------:R-:W-:Y:S05]  /*4cf0*/  BSYNC B1 ;  /* 0x0000000000017941 */ /* 0x000fea0003800000 */
.L_x_141:
[----:B------:R-:W-:Y:S01]  /*4d00*/  @!P4 IMAD R127, R127, R184, R187 ;  /* 0x000000b87f7fc224 */ /* 0x000fe200078e02bb */
[----:B------:R-:W-:Y:S04]  /*4d10*/  BSSY B1, `(.L_x_143) ;  /* 0x0000006000017945 */ /* 0x000fe80003800000 */
[----:B------:R0:W-:Y:S01]  /*4d20*/  @!P4 STG.E.U8 desc[UR36][R12.64+0x29], R127 ;  /* 0x0000297f0c00c986 */ /* 0x0001e2000c101124 */
[----:B------:R-:W-:Y:S05]  /*4d30*/  @P5 BRA `(.L_x_144) ;  /* 0x00000000000c5947 */ /* 0x000fea0003800000 */
[----:B------:R-:W5:Y:S02]  /*4d40*/  LDG.E.U8 R186, desc[UR36][R4.64+0x30] ;  /* 0x0000302404ba7981 */ /* 0x000f64000c1e1100 */
[----:B-----5:R-:W-:-:S05]  /*4d50*/  PRMT R0, R186, 0x8880, RZ ;  /* 0x00008880ba007816 */ /* 0x020fca00000000ff */
[----:B------:R-:W-:-:S07]  /*4d60*/  IMAD R187, R0, R185, RZ ;  /* 0x000000b900bb7224 */ /* 0x000fce00078e02ff */
.L_x_144:
[----:B------:R-:W-:Y:S05]  /*4d70*/  BSYNC B1 ;  /* 0x0000000000017941 */ /* 0x000fea0003800000 */
.L_x_143:
        /* <DEDUP_REMOVED lines=9> */
.L_x_146:
[----:B------:R-:W-:Y:S05]  /*4e10*/  BSYNC B1 ;  /* 0x0000000000017941 */ /* 0x000fea0003800000 */
.L_x_145:
[----:B------:R-:W-:Y:S01]  /*4e20*/  @!P4 IMAD R129, R129, R184, R187 ;  /* 0x000000b88181c224 */ /* 0x000fe200078e02bb */
[----:B------:R-:W-:Y:S04]  /*4e30*/  BSSY B1, `(.L_x_147) ;  /* 0x0000006000017945 */ /* 0x000fe80003800000 */
[----:B------:R0:W-:Y:S01]  /*4e40*/  @!P4 STG.E.U8 desc[UR36][R8.64+0x31], R129 ;  /* 0x000031810800c986 */ /* 0x0001e2000c101124 */
[----:B------:R-:W-:Y:S05]  /*4e50*/  @P5 BRA `(.L_x_148) ;  /* 0x00000000000c5947 */ /* 0x000fea0003800000 */
[----:B------:R-:W5:Y:S02]  /*4e60*/  LDG.E.U8 R186, desc[UR36][R14.64+0x30] ;  /* 0x000030240eba7981 */ /* 0x000f64000c1e1100 */
[----:B-----5:R-:W-:-:S05]  /*4e70*/  PRMT R0, R186, 0x8880, RZ ;  /* 0x00008880ba007816 */ /* 0x020fca00000000ff */
[----:B------:R-:W-:-:S07]  /*4e80*/  IMAD R187, R0, R185, RZ ;  /* 0x000000b900bb7224 */ /* 0x000fce00078e02ff */
.L_x_148:
[----:B------:R-:W-:Y:S05]  /*4e90*/  BSYNC B1 ;  /* 0x0000000000017941 */ /* 0x000fea0003800000 */
.L_x_147:
        /* <DEDUP_REMOVED lines=9> */
.L_x_150:
[----:B------:R-:W-:Y:S05]  /*4f30*/  BSYNC B1 ;  /* 0x0000000000017941 */ /* 0x000fea0003800000 */
.L_x_149:
[----:B------:R-:W-:Y:S01]  /*4f40*/  @!P4 IMAD R131, R131, R184, R187 ;  /* 0x000000b88383c224 */ /* 0x000fe200078e02bb */
[----:B------:R-:W-:Y:S04]  /*4f50*/  BSSY B1, `(.L_x_151) ;  /* 0x0000006000017945 */ /* 0x000fe80003800000 */
[----:B------:R0:W-:Y:S01]  /*4f60*/  @!P4 STG.E.U8 desc[UR36][R12.64+0x31], R131 ;  /* 0x000031830c00c986 */ /* 0x0001e2000c101124 */
[----:B------:R-:W-:Y:S05]  /*4f70*/  @P5 BRA `(.L_x_152) ;  /* 0x00000000000c5947 */ /* 0x000fea0003800000 */
[----:B------:R-:W5:Y:S02]  /*4f80*/  LDG.E.U8 R186, desc[UR36][R4.64+0x38] ;  /* 0x0000382404ba7981 */ /* 0x000f64000c1e1100 */
[----:B-----5:R-:W-:-:S05]  /*4f90*/  PRMT R0, R186, 0x8880, RZ ;  /* 0x00008880ba007816 */ /* 0x020fca00000000ff */
[----:B------:R-:W-:-:S07]  /*4fa0*/  IMAD R187, R0, R185, RZ ;  /* 0x000000b900bb7224 */ /* 0x000fce00078e02ff */
.L_x_152:
[----:B------:R-:W-:Y:S05]  /*4fb0*/  BSYNC B1 ;  /* 0x0000000000017941 */ /* 0x000fea0003800000 */
.L_x_151:
        /* <DEDUP_REMOVED lines=9> */
.L_x_154:
[----:B------:R-:W-:Y:S05]  /*5050*/  BSYNC B1 ;  /* 0x0000000000017941 */ /* 0x000fea0003800000 */
.L_x_153:
[----:B------:R-:W-:Y:S01]  /*5060*/  @!P4 IMAD R133, R133, R184, R187 ;  /* 0x000000b88585c224 */ /* 0x000fe200078e02bb */
[----:B------:R-:W-:Y:S04]  /*5070*/  BSSY B1, `(.L_x_155) ;  /* 0x0000006000017945 */ /* 0x000fe80003800000 */
[----:B------:R0:W-:Y:S01]  /*5080*/  @!P4 STG.E.U8 desc[UR36][R8.64+0x39], R133 ;  /* 0x000039850800c986 */ /* 0x0001e2000c101124 */
[----:B------:R-:W-:Y:S05]  /*5090*/  @P5 BRA `(.L_x_156) ;  /* 0x00000000000c5947 */ /* 0x000fea0003800000 */
[----:B------:R-:W5:Y:S02]  /*50a0*/  LDG.E.U8 R186, desc[UR36][R14.64+0x38] ;  /* 0x000038240eba7981 */ /* 0x000f64000c1e1100 */
[----:B-----5:R-:W-:-:S05]  /*50b0*/  PRMT R0, R186, 0x8880, RZ ;  /* 0x00008880ba007816 */ /* 0x020fca00000000ff */
[----:B------:R-:W-:-:S07]  /*50c0*/  IMAD R187, R0, R185, RZ ;  /* 0x000000b900bb7224 */ /* 0x000fce00078e02ff */
.L_x_156:
[----:B------:R-:W-:Y:S05]  /*50d0*/  BSYNC B1 ;  /* 0x0000000000017941 */ /* 0x000fea0003800000 */
.L_x_155:
        /* <DEDUP_REMOVED lines=9> */
.L_x_158:
[----:B------:R-:W-:Y:S05]  /*5170*/  BSYNC B1 ;  /* 0x0000000000017941 */ /* 0x000fea0003800000 */
.L_x_157:
[----:B------:R-:W-:Y:S01]  /*5180*/  @!P4 IMAD R135, R135, R184, R187 ;  /* 0x000000b88787c224 */ /* 0x000fe200078e02bb */
[----:B------:R-:W-:Y:S04]  /*5190*/  BSSY B1, `(.L_x_159) ;  /* 0x0000006000017945 */ /* 0x000fe80003800000 */
[----:B------:R0:W-:Y:S01]  /*51a0*/  @!P4 STG.E.U8 desc[UR36][R12.64+0x39], R135 ;  /* 0x000039870c00c986 */ /* 0x0001e2000c101124 */
[----:B------:R-:W-:Y:S05]  /*51b0*/  @P5 BRA `(.L_x_160) ;  /* 0x00000000000c5947 */ /* 0x000fea0003800000 */
[----:B------:R-:W5:Y:S02]  /*51c0*/  LDG.E.U8 R186, desc[UR36][R190.64+0x40] ;  /* 0x00004024beba7981 */ /* 0x000f64000c1e1100 */
[----:B-----5:R-:W-:-:S05]  /*51d0*/  PRMT R0, R186, 0x8880, RZ ;  /* 0x00008880ba007816 */ /* 0x020fca00000000ff */
[----:B------:R-:W-:-:S07]  /*51e0*/  IMAD R187, R0, R185, RZ ;  /* 0x000000b900bb7224 */ /* 0x000fce00078e02ff */
.L_x_160:
[----:B------:R-:W-:Y:S05]  /*51f0*/  BSYNC B1 ;  /* 0x0000000000017941 */ /* 0x000fea0003800000 */
.L_x_159:
        /* <DEDUP_REMOVED lines=9> */
.L_x_162:
[----:B------:R-:W-:Y:S05]  /*5290*/  BSYNC B1 ;  /* 0x0000000000017941 */ /* 0x000fea0003800000 */
.L_x_161:
[----:B------:R-:W-:Y:S01]  /*52a0*/  @!P4 IMAD R105, R105, R184, R187 ;  /* 0x000000b86969c224 */ /* 0x000fe200078e02bb */
[----:B------:R-:W-:Y:S04]  /*52b0*/  BSSY B1, `(.L_x_163) ;  /* 0x0000006000017945 */ /* 0x000fe80003800000 */
[----:B------:R0:W-:Y:S01]  /*52c0*/  @!P4 STG.E.U8 desc[UR36][R6.64+0x41], R105 ;  /* 0x000041690600c986 */ /* 0x0001e2000c101124 */
[----:B------:R-:W-:Y:S05]  /*52d0*/  @P5 BRA `(.L_x_164) ;  /* 0x00000000000c5947 */ /* 0x000fea0003800000 */
[----:B------:R-:W5:Y:S02]  /*52e0*/  LDG.E.U8 R186, desc[UR36][R168.64+0x40] ;  /* 0x00004024a8ba7981 */ /* 0x000f64000c1e1100 */
[----:B-----5:R-:W-:-:S05]  /*52f0*/  PRMT R0, R186, 0x8880, RZ ;  /* 0x00008880ba007816 */ /* 0x020fca00000000ff */
[----:B------:R-:W-:-:S07]  /*5300*/  IMAD R187, R0, R185, RZ ;  /* 0x000000b900bb7224 */ /* 0x000fce00078e02ff */
.L_x_164:
[----:B------:R-:W-:Y:S05]  /*5310*/  BSYNC B1 ;  /* 0x0000000000017941 */ /* 0x000fea0003800000 */
.L_x_163:
        /* <DEDUP_REMOVED lines=9> */
.L_x_166:
[----:B------:R-:W-:Y:S05]  /*53b0*/  BSYNC B1 ;  /* 0x0000000000017941 */ /* 0x000fea0003800000 */
.L_x_165:
[----:B------:R-:W-:Y:S01]  /*53c0*/  @!P4 IMAD R107, R107, R184, R187 ;  /* 0x000000b86b6bc224 */ /* 0x000fe200078e02bb */
[----:B------:R-:W-:Y:S04]  /*53d0*/  BSSY B1, `(.L_x_167) ;  /* 0x0000006000017945 */ /* 0x000fe80003800000 */
[----:B------:R0:W-:Y:S01]  /*53e0*/  @!P4 STG.E.U8 desc[UR36][R10.64+0x41], R107 ;  /* 0x0000416b0a00c986 */ /* 0x0001e2000c101124 */
[----:B------:R-:W-:Y:S05]  /*53f0*/  @P5 BRA `(.L_x_168) ;  /* 0x00000000000c5947 */ /* 0x000fea0003800000 */
[----:B------:R-:W5:Y:S02]  /*5400*/  LDG.E.U8 R186, desc[UR36][R190.64+0x48] ;  /* 0x00004824beba7981 */ /* 0x000f64000c1e1100 */
[----:B-----5:R-:W-:-:S05]  /*5410*/  PRMT R0, R186, 0x8880, RZ ;  /* 0x00008880ba007816 */ /* 0x020fca00000000ff */
[----:B------:R-:W-:-:S07]  /*5420*/  IMAD R187, R0, R185, RZ ;  /* 0x000000b900bb7224 */ /* 0x000fce00078e02ff */
.L_x_168:
[----:B------:R-:W-:Y:S05]  /*5430*/  BSYNC B1 ;  /* 0x0000000000017941 */ /* 0x000fea0003800000 */
.L_x_167:
        /* <DEDUP_REMOVED lines=9> */
.L_x_170:
[----:B------:R-:W-:Y:S05]  /*54d0*/  BSYNC B1 ;  /* 0x0000000000017941 */ /* 0x000fea0003800000 */
.L_x_169:
[----:B------:R-:W-:Y:S01]  /*54e0*/  @!P4 IMAD R109, R109, R184, R187 ;  /* 0x000000b86d6dc224 */ /* 0x000fe200078e02bb */
[----:B------:R-:W-:Y:S04]  /*54f0*/  BSSY B1, `(.L_x_171) ;  /* 0x0000006000017945 */ /* 0x000fe80003800000 */
[----:B------:R0:W-:Y:S01]  /*5500*/  @!P4 STG.E.U8 desc[UR36][R6.64+0x49], R109 ;  /* 0x0000496d0600c986 */ /* 0x0001e2000c101124 */
[----:B------:R-:W-:Y:S05]  /*5510*/  @P5 BRA `(.L_x_172) ;  /* 0x00000000000c5947 */ /* 0x000fea0003800000 */
[----:B------:R-:W5:Y:S02]  /*5520*/  LDG.E.U8 R186, desc[UR36][R168.64+0x48] ;  /* 0x00004824a8ba7981 */ /* 0x000f64000c1e1100 */
[----:B-----5:R-:W-:-:S05]  /*5530*/  PRMT R0, R186, 0x8880, RZ ;  /* 0x00008880ba007816 */ /* 0x020fca00000000ff */
[----:B------:R-:W-:-:S07]  /*5540*/  IMAD R187, R0, R185, RZ ;  /* 0x000000b900bb7224 */ /* 0x000fce00078e02ff */
.L_x_172:
[----:B------:R-:W-:Y:S05]  /*5550*/  BSYNC B1 ;  /* 0x0000000000017941 */ /* 0x000fea0003800000 */
.L_x_171:
        /* <DEDUP_REMOVED lines=9> */
.L_x_174:
[----:B------:R-:W-:Y:S05]  /*55f0*/  BSYNC B1 ;  /* 0x0000000000017941 */ /* 0x000fea0003800000 */
.L_x_173:
[----:B------:R-:W-:Y:S01]  /*5600*/  @!P4 IMAD R111, R111, R184, R187 ;  /* 0x000000b86f6fc224 */ /* 0x000fe200078e02bb */
[----:B------:R-:W-:Y:S04]  /*5610*/  BSSY B1, `(.L_x_175) ;  /* 0x0000006000017945 */ /* 0x000fe80003800000 */
[----:B------:R0:W-:Y:S01]  /*5620*/  @!P4 STG.E.U8 desc[UR36][R10.64+0x49], R111 ;  /* 0x0000496f0a00c986 */ /* 0x0001e2000c101124 */
[----:B------:R-:W-:Y:S05]  /*5630*/  @P5 BRA `(.L_x_176) ;  /* 0x00000000000c5947 */ /* 0x000fea0003800000 */
[----:B------:R-:W5:Y:S02]  /*5640*/  LDG.E.U8 R186, desc[UR36][R190.64+0x50] ;  /* 0x00005024beba7981 */ /* 0x000f64000c1e1100 */
[----:B-----5:R-:W-:-:S05]  /*5650*/  PRMT R0, R186, 0x8880, RZ ;  /* 0x00008880ba007816 */ /* 0x020fca00000000ff */
[----:B------:R-:W-:-:S07]  /*5660*/  IMAD R187, R0, R185, RZ ;  /* 0x000000b900bb7224 */ /* 0x000fce00078e02ff */
.L_x_176:
[----:B------:R-:W-:Y:S05]  /*5670*/  BSYNC B1 ;  /* 0x0000000000017941 */ /* 0x000fea0003800000 */
.L_x_175:
        /* <DEDUP_REMOVED lines=9> */
.L_x_178:
[----:B------:R-:W-:Y:S05]  /*5710*/  BSYNC B1 ;  /* 0x0000000000017941 */ /* 0x000fea0003800000 */
.L_x_177:
[----:B------:R-:W-:Y:S01]  /*5720*/  @!P4 IMAD R113, R113, R184, R187 ;  /* 0x000000b87171c224 */ /* 0x000fe200078e02bb */
[----:B------:R-:W-:Y:S04]  /*5730*/  BSSY B1, `(.L_x_179) ;  /* 0x0000006000017945 */ /* 0x000fe80003800000 */
[----:B------:R0:W-:Y:S01]  /*5740*/  @!P4 STG.E.U8 desc[UR36][R6.64+0x51], R113 ;  /* 0x000051710600c986 */ /* 0x0001e2000c101124 */
[----:B------:R-:W-:Y:S05]  /*5750*/  @P5 BRA `(.L_x_180) ;  /* 0x00000000000c5947 */ /* 0x000fea0003800000 */
[----:B------:R-:W5:Y:S02]  /*5760*/  LDG.E.U8 R186, desc[UR36][R168.64+0x50] ;  /* 0x00005024a8ba7981 */ /* 0x000f64000c1e1100 */
[----:B-----5:R-:W-:-:S05]  /*5770*/  PRMT R0, R186, 0x8880, RZ ;  /* 0x00008880ba007816 */ /* 0x020fca00000000ff */
[----:B------:R-:W-:-:S07]  /*5780*/  IMAD R187, R0, R185, RZ ;  /* 0x000000b900bb7224 */ /* 0x000fce00078e02ff */
.L_x_180:
[----:B------:R-:W-:Y:S05]  /*5790*/  BSYNC B1 ;  /* 0x0000000000017941 */ /* 0x000fea0003800000 */
.L_x_179:
        /* <DEDUP_REMOVED lines=9> */
.L_x_182:
[----:B------:R-:W-:Y:S05]  /*5830*/  BSYNC B1 ;  /* 0x0000000000017941 */ /* 0x000fea0003800000 */
.L_x_181:
[----:B------:R-:W-:Y:S01]  /*5840*/  @!P4 IMAD R115, R115, R184, R187 ;  /* 0x000000b87373c224 */ /* 0x000fe200078e02bb */
[----:B------:R-:W-:Y:S04]  /*5850*/  BSSY B1, `(.L_x_183) ;  /* 0x0000006000017945 */ /* 0x000fe80003800000 */
[----:B------:R0:W-:Y:S01]  /*5860*/  @!P4 STG.E.U8 desc[UR36][R10.64+0x51], R115 ;  /* 0x000051730a00c986 */ /* 0x0001e2000c101124 */
[----:B------:R-:W-:Y:S05]  /*5870*/  @P5 BRA `(.L_x_184) ;  /* 0x00000000000c5947 */ /* 0x000fea0003800000 */
[----:B------:R-:W5:Y:S02]  /*5880*/  LDG.E.U8 R186, desc[UR36][R190.64+0x58] ;  /* 0x00005824beba7981 */ /* 0x000f64000c1e1100 */
[----:B-----5:R-:W-:-:S05]  /*5890*/  PRMT R0, R186, 0x8880, RZ ;  /* 0x00008880ba007816 */ /* 0x020fca00000000ff */
[----:B------:R-:W-:-:S07]  /*58a0*/  IMAD R187, R0, R185, RZ ;  /* 0x000000b900bb7224 */ /* 0x000fce00078e02ff */
.L_x_184:
[----:B------:R-:W-:Y:S05]  /*58b0*/  BSYNC B1 ;  /* 0x0000000000017941 */ /* 0x000fea0003800000 */
.L_x_183:
        /* <DEDUP_REMOVED lines=9> */
.L_x_186:
[----:B------:R-:W-:Y:S05]  /*5950*/  BSYNC B1 ;  /* 0x0000000000017941 */ /* 0x000fea0003800000 */
.L_x_185:
[----:B------:R-:W-:Y:S01]  /*5960*/  @!P4 IMAD R117, R117, R184, R187 ;  /* 0x000000b87575c224 */ /* 0x000fe200078e02bb */
[----:B------:R-:W-:Y:S04]  /*5970*/  BSSY B1, `(.L_x_187) ;  /* 0x0000006000017945 */ /* 0x000fe80003800000 */
[----:B------:R0:W-:Y:S01]  /*5980*/  @!P4 STG.E.U8 desc[UR36][R6.64+0x59], R117 ;  /* 0x000059750600c986 */ /* 0x0001e2000c101124 */
[----:B------:R-:W-:Y:S05]  /*5990*/  @P5 BRA `(.L_x_188) ;  /* 0x00000000000c5947 */ /* 0x000fea0003800000 */
[----:B------:R-:W5:Y:S02]  /*59a0*/  LDG.E.U8 R186, desc[UR36][R168.64+0x58] ;  /* 0x00005824a8ba7981 */ /* 0x000f64000c1e1100 */
[----:B-----5:R-:W-:-:S05]  /*59b0*/  PRMT R0, R186, 0x8880, RZ ;  /* 0x00008880ba007816 */ /* 0x020fca00000000ff */
[----:B------:R-:W-:-:S07]  /*59c0*/  IMAD R187, R0, R185, RZ ;  /* 0x000000b900bb7224 */ /* 0x000fce00078e02ff */
.L_x_188:
[----:B------:R-:W-:Y:S05]  /*59d0*/  BSYNC B1 ;  /* 0x0000000000017941 */ /* 0x000fea0003800000 */
.L_x_187:
        /* <DEDUP_REMOVED lines=9> */
.L_x_190:
[----:B------:R-:W-:Y:S05]  /*5a70*/  BSYNC B1 ;  /* 0x0000000000017941 */ /* 0x000fea0003800000 */
.L_x_189:
[----:B------:R-:W-:Y:S01]  /*5a80*/  @!P4 IMAD R119, R119, R184, R187 ;  /* 0x000000b87777c224 */ /* 0x000fe200078e02bb */
[----:B------:R-:W-:Y:S04]  /*5a90*/  BSSY B1, `(.L_x_191) ;  /* 0x0000006000017945 */ /* 0x000fe80003800000 */
[----:B------:R0:W-:Y:S01]  /*5aa0*/  @!P4 STG.E.U8 desc[UR36][R10.64+0x59], R119 ;  /* 0x000059770a00c986 */ /* 0x0001e2000c101124 */
[----:B------:R-:W-:Y:S05]  /*5ab0*/  @P5 BRA `(.L_x_192) ;  /* 0x00000000000c5947 */ /* 0x000fea0003800000 */
[----:B------:R-:W5:Y:S02]  /*5ac0*/  LDG.E.U8 R186, desc[UR36][R4.64+0x40] ;  /* 0x0000402404ba7981 */ /* 0x000f64000c1e1100 */
[----:B-----5:R-:W-:-:S05]  /*5ad0*/  PRMT R0, R186, 0x8880, RZ ;  /* 0x00008880ba007816 */ /* 0x020fca00000000ff */
[----:B------:R-:W-:-:S07]  /*5ae0*/  IMAD R187, R0, R185, RZ ;  /* 0x000000b900bb7224 */ /* 0x000fce00078e02ff */
.L_x_192:
[----:B------:R-:W-:Y:S05]  /*5af0*/  BSYNC B1 ;  /* 0x0000000000017941 */ /* 0x000fea0003800000 */
.L_x_191:
        /* <DEDUP_REMOVED lines=9> */
.L_x_194:
[----:B------:R-:W-:Y:S05]  /*5b90*/  BSYNC B1 ;  /* 0x0000000000017941 */ /* 0x000fea0003800000 */
.L_x_193:
[----:B------:R-:W-:Y:S01]  /*5ba0*/  @!P4 IMAD R89, R89, R184, R187 ;  /* 0x000000b85959c224 */ /* 0x000fe200078e02bb */
[----:B------:R-:W-:Y:S04]  /*5bb0*/  BSSY B1, `(.L_x_195) ;  /* 0x0000006000017945 */ /* 0x000fe80003800000 */
[----:B------:R0:W-:Y:S01]  /*5bc0*/  @!P4 STG.E.U8 desc[UR36][R8.64+0x41], R89 ;  /* 0x000041590800c986 */ /* 0x0001e2000c101124 */
[----:B------:R-:W-:Y:S05]  /*5bd0*/  @P5 BRA `(.L_x_196) ;  /* 0x00000000000c5947 */ /* 0x000fea0003800000 */
[----:B------:R-:W5:Y:S02]  /*5be0*/  LDG.E.U8 R186, desc[UR36][R14.64+0x40] ;  /* 0x000040240eba7981 */ /* 0x000f64000c1e1100 */
[----:B-----5:R-:W-:-:S05]  /*5bf0*/  PRMT R0, R186, 0x8880, RZ ;  /* 0x00008880ba007816 */ /* 0x020fca00000000ff */
[----:B------:R-:W-:-:S07]  /*5c00*/  IMAD R187, R0, R185, RZ ;  /* 0x000000b900bb7224 */ /* 0x000fce00078e02ff */
.L_x_196:
[----:B------:R-:W-:Y:S05]  /*5c10*/  BSYNC B1 ;  /* 0x0000000000017941 */ /* 0x000fea0003800000 */
.L_x_195:
        /* <DEDUP_REMOVED lines=9> */
.L_x_198:
[----:B------:R-:W-:Y:S05]  /*5cb0*/  BSYNC B1 ;  /* 0x0000000000017941 */ /* 0x000fea0003800000 */
.L_x_197:
[----:B------:R-:W-:Y:S01]  /*5cc0*/  @!P4 IMAD R91, R91, R184, R187 ;  /* 0x000000b85b5bc224 */ /* 0x000fe200078e02bb */
[----:B------:R-:W-:Y:S04]  /*5cd0*/  BSSY B1, `(.L_x_199) ;  /* 0x0000006000017945 */ /* 0x000fe80003800000 */
[----:B------:R0:W-:Y:S01]  /*5ce0*/  @!P4 STG.E.U8 desc[UR36][R12.64+0x41], R91 ;  /* 0x0000415b0c00c986 */ /* 0x0001e2000c101124 */
[----:B------:R-:W-:Y:S05]  /*5cf0*/  @P5 BRA `(.L_x_200) ;  /* 0x00000000000c5947 */ /* 0x000fea0003800000 */
[----:B------:R-:W5:Y:S02]  /*5d00*/  LDG.E.U8 R186, desc[UR36][R4.64+0x48] ;  /* 0x0000482404ba7981 */ /* 0x000f64000c1e1100 */
[----:B-----5:R-:W-:-:S05]  /*5d10*/  PRMT R0, R186, 0x8880, RZ ;  /* 0x00008880ba007816 */ /* 0x020fca00000000ff */
[----:B------:R-:W-:-:S07]  /*5d20*/  IMAD R187, R0, R185, RZ ;  /* 0x000000b900bb7224 */ /* 0x000fce00078e02ff */
.L_x_200:
[----:B------:R-:W-:Y:S05]  /*5d30*/  BSYNC B1 ;  /* 0x0000000000017941 */ /* 0x000fea0003800000 */
.L_x_199:
        /* <DEDUP_REMOVED lines=9> */
.L_x_202:
[----:B------:R-:W-:Y:S05]  /*5dd0*/  BSYNC B1 ;  /* 0x0000000000017941 */ /* 0x000fea0003800000 */
.L_x_201:
[----:B------:R-:W-:Y:S01]  /*5de0*/  @!P4 IMAD R93, R93, R184, R187 ;  /* 0x000000b85d5dc224 */ /* 0x000fe200078e02bb */
[----:B------:R-:W-:Y:S04]  /*5df0*/  BSSY B1, `(.L_x_203) ;  /* 0x0000006000017945 */ /* 0x000fe80003800000 */
[----:B------:R0:W-:Y:S01]  /*5e00*/  @!P4 STG.E.U8 desc[UR36][R8.64+0x49], R93 ;  /* 0x0000495d0800c986 */ /* 0x0001e2000c101124 */
[----:B------:R-:W-:Y:S05]  /*5e10*/  @P5 BRA `(.L_x_204) ;  /* 0x00000000000c5947 */ /* 0x000fea0003800000 */
[----:B------:R-:W5:Y:S02]  /*5e20*/  LDG.E.U8 R186, desc[UR36][R14.64+0x48] ;  /* 0x000048240eba7981 */ /* 0x000f64000c1e1100 */
[----:B-----5:R-:W-:-:S05]  /*5e30*/  PRMT R0, R186, 0x8880, RZ ;  /* 0x00008880ba007816 */ /* 0x020fca00000000ff */
[----:B------:R-:W-:-:S07]  /*5e40*/  IMAD R187, R0, R185, RZ ;  /* 0x000000b900bb7224 */ /* 0x000fce00078e02ff */
.L_x_204:
[----:B------:R-:W-:Y:S05]  /*5e50*/  BSYNC B1 ;  /* 0x0000000000017941 */ /* 0x000fea0003800000 */
.L_x_203:
        /* <DEDUP_REMOVED lines=9> */
.L_x_206:
[----:B------:R-:W-:Y:S05]  /*5ef0*/  BSYNC B1 ;  /* 0x0000000000017941 */ /* 0x000fea0003800000 */
.L_x_205:
[----:B------:R-:W-:Y:S01]  /*5f00*/  @!P4 IMAD R95, R95, R184, R187 ;  /* 0x000000b85f5fc224 */ /* 0x000fe200078e02bb */
[----:B------:R-:W-:Y:S04]  /*5f10*/  BSSY B1, `(.L_x_207) ;  /* 0x0000006000017945 */ /* 0x000fe80003800000 */
[----:B------:R0:W-:Y:S01]  /*5f20*/  @!P4 STG.E.U8 desc[UR36][R12.64+0x49], R95 ;  /* 0x0000495f0c00c986 */ /* 0x0001e2000c101124 */
[----:B------:R-:W-:Y:S05]  /*5f30*/  @P5 BRA `(.L_x_208) ;  /* 0x00000000000c5947 */ /* 0x000fea0003800000 */
[----:B------:R-:W5:Y:S02]  /*5f40*/  LDG.E.U8 R186, desc[UR36][R4.64+0x50] ;  /* 0x0000502404ba7981 */ /* 0x000f64000c1e1100 */
[----:B-----5:R-:W-:-:S05]  /*5f50*/  PRMT R0, R186, 0x8880, RZ ;  /* 0x00008880ba007816 */ /* 0x020fca00000000ff */
[----:B------:R-:W-:-:S07]  /*5f60*/  IMAD R187, R0, R185, RZ ;  /* 0x000000b900bb7224 */ /* 0x000fce00078e02ff */
.L_x_208:
[----:B------:R-:W-:Y:S05]  /*5f70*/  BSYNC B1 ;  /* 0x0000000000017941 */ /* 0x000fea0003800000 */
.L_x_207:
        /* <DEDUP_REMOVED lines=9> */
.L_x_210:
[----:B------:R-:W-:Y:S05]  /*6010*/  BSYNC B1 ;  /* 0x0000000000017941 */ /* 0x000fea0003800000 */
.L_x_209:
[----:B------:R-:W-:Y:S01]  /*6020*/  @!P4 IMAD R97, R97, R184, R187 ;  /* 0x000000b86161c224 */ /* 0x000fe200078e02bb */
[----:B------:R-:W-:Y:S04]  /*6030*/  BSSY B1, `(.L_x_211) ;  /* 0x0000006000017945 */ /* 0x000fe80003800000 */
[----:B------:R0:W-:Y:S01]  /*6040*/  @!P4 STG.E.U8 desc[UR36][R8.64+0x51], R97 ;  /* 0x000051610800c986 */ /* 0x0001e2000c101124 */
[----:B------:R-:W-:Y:S05]  /*6050*/  @P5 BRA `(.L_x_212) ;  /* 0x00000000000c5947 */ /* 0x000fea0003800000 */
[----:B------:R-:W5:Y:S02]  /*6060*/  LDG.E.U8 R186, desc[UR36][R14.64+0x50] ;  /* 0x000050240eba7981 */ /* 0x000f64000c1e1100 */
[----:B-----5:R-:W-:-:S05]  /*6070*/  PRMT R0, R186, 0x8880, RZ ;  /* 0x00008880ba007816 */ /* 0x020fca00000000ff */
[----:B------:R-:W-:-:S07]  /*6080*/  IMAD R187, R0, R185, RZ ;  /* 0x000000b900bb7224 */ /* 0x000fce00078e02ff */
.L_x_212:
[----:B------:R-:W-:Y:S05]  /*6090*/  BSYNC B1 ;  /* 0x0000000000017941 */ /* 0x000fea0003800000 */
.L_x_211:
        /* <DEDUP_REMOVED lines=9> */
.L_x_214:
[----:B------:R-:W-:Y:S05]  /*6130*/  BSYNC B1 ;  /* 0x0000000000017941 */ /* 0x000fea0003800000 */
.L_x_213:
[----:B------:R-:W-:Y:S01]  /*6140*/  @!P4 IMAD R99, R99, R184, R187 ;  /* 0x000000b86363c224 */ /* 0x000fe200078e02bb */
[----:B------:R-:W-:Y:S04]  /*6150*/  BSSY B1, `(.L_x_215) ;  /* 0x0000006000017945 */ /* 0x000fe80003800000 */
[----:B------:R0:W-:Y:S01]  /*6160*/  @!P4 STG.E.U8 desc[UR36][R12.64+0x51], R99 ;  /* 0x000051630c00c986 */ /* 0x0001e2000c101124 */
[----:B------:R-:W-:Y:S05]  /*6170*/  @P5 BRA `(.L_x_216) ;  /* 0x00000000000c5947 */ /* 0x000fea0003800000 */
[----:B------:R-:W5:Y:S02]  /*6180*/  LDG.E.U8 R186, desc[UR36][R4.64+0x58] ;  /* 0x0000582404ba7981 */ /* 0x000f64000c1e1100 */
[----:B-----5:R-:W-:-:S05]  /*6190*/  PRMT R0, R186, 0x8880, RZ ;  /* 0x00008880ba007816 */ /* 0x020fca00000000ff */
[----:B------:R-:W-:-:S07]  /*61a0*/  IMAD R187, R0, R185, RZ ;  /* 0x000000b900bb7224 */ /* 0x000fce00078e02ff */
.L_x_216:
[----:B------:R-:W-:Y:S05]  /*61b0*/  BSYNC B1 ;  /* 0x0000000000017941 */ /* 0x000fea0003800000 */
.L_x_215:
        /* <DEDUP_REMOVED lines=9> */
.L_x_218:
[----:B------:R-:W-:Y:S05]  /*6250*/  BSYNC B1 ;  /* 0x0000000000017941 */ /* 0x000fea0003800000 */
.L_x_217:
[----:B------:R-:W-:Y:S01]  /*6260*/  @!P4 IMAD R101, R101, R184, R187 ;  /* 0x000000b86565c224 */ /* 0x000fe200078e02bb */
[----:B------:R-:W-:Y:S04]  /*6270*/  BSSY B1, `(.L_x_219) ;  /* 0x0000006000017945 */ /* 0x000fe80003800000 */
[----:B------:R0:W-:Y:S01]  /*6280*/  @!P4 STG.E.U8 desc[UR36][R8.64+0x59], R101 ;  /* 0x000059650800c986 */ /* 0x0001e2000c101124 */
[----:B------:R-:W-:Y:S05]  /*6290*/  @P5 BRA `(.L_x_220) ;  /* 0x00000000000c5947 */ /* 0x000fea0003800000 */
[----:B------:R-:W5:Y:S02]  /*62a0*/  LDG.E.U8 R186, desc[UR36][R14.64+0x58] ;  /* 0x000058240eba7981 */ /* 0x000f64000c1e1100 */
[----:B-----5:R-:W-:-:S05]  /*62b0*/  PRMT R0, R186, 0x8880, RZ ;  /* 0x00008880ba007816 */ /* 0x020fca00000000ff */
[----:B------:R-:W-:-:S07]  /*62c0*/  IMAD R187, R0, R185, RZ ;  /* 0x000000b900bb7224 */ /* 0x000fce00078e02ff */
.L_x_220:
[----:B------:R-:W-:Y:S05]  /*62d0*/  BSYNC B1 ;  /* 0x0000000000017941 */ /* 0x000fea0003800000 */
.L_x_219:
        /* <DEDUP_REMOVED lines=9> */
.L_x_222:
[----:B------:R-:W-:Y:S05]  /*6370*/  BSYNC B1 ;  /* 0x0000000000017941 */ /* 0x000fea0003800000 */
.L_x_221:
[----:B------:R-:W-:Y:S01]  /*6380*/  @!P4 IMAD R103, R103, R184, R187 ;  /* 0x000000b86767c224 */ /* 0x000fe200078e02bb */
[----:B------:R-:W-:Y:S04]  /*6390*/  BSSY B1, `(.L_x_223) ;  /* 0x0000006000017945 */ /* 0x000fe80003800000 */
[----:B------:R0:W-:Y:S01]  /*63a0*/  @!P4 STG.E.U8 desc[UR36][R12.64+0x59], R103 ;  /* 0x000059670c00c986 */ /* 0x0001e2000c101124 */
[----:B------:R-:W-:Y:S05]  /*63b0*/  @P5 BRA `(.L_x_224) ;  /* 0x00000000000c5947 */ /* 0x000fea0003800000 */
[----:B------:R-:W5:Y:S02]  /*63c0*/  LDG.E.U8 R186, desc[UR36][R190.64+0x60] ;  /* 0x00006024beba7981 */ /* 0x000f64000c1e1100 */
[----:B-----5:R-:W-:-:S05]  /*63d0*/  PRMT R0, R186, 0x8880, RZ ;  /* 0x00008880ba007816 */ /* 0x020fca00000000ff */
[----:B------:R-:W-:-:S07]  /*63e0*/  IMAD R187, R0, R185, RZ ;  /* 0x000000b900bb7224 */ /* 0x000fce00078e02ff */
.L_x_224:
[----:B------:R-:W-:Y:S05]  /*63f0*/  BSYNC B1 ;  /* 0x0000000000017941 */ /* 0x000fea0003800000 */
.L_x_223:
        /* <DEDUP_REMOVED lines=9> */
.L_x_226:
[----:B------:R-:W-:Y:S05]  /*6490*/  BSYNC B1 ;  /* 0x0000000000017941 */ /* 0x000fea0003800000 */
.L_x_225:
[----:B------:R-:W-:Y:S01]  /*64a0*/  @!P4 IMAD R73, R73, R184, R187 ;  /* 0x000000b84949c224 */ /* 0x000fe200078e02bb */
[----:B------:R-:W-:Y:S04]  /*64b0*/  BSSY B1, `(.L_x_227) ;  /* 0x0000006000017945 */ /* 0x000fe80003800000 */
[----:B------:R0:W-:Y:S01]  /*64c0*/  @!P4 STG.E.U8 desc[UR36][R6.64+0x61], R73 ;  /* 0x000061490600c986 */ /* 0x0001e2000c101124 */
[----:B------:R-:W-:Y:S05]  /*64d0*/  @P5 BRA `(.L_x_228) ;  /* 0x00000000000c5947 */ /* 0x000fea0003800000 */
[----:B------:R-:W5:Y:S02]  /*64e0*/  LDG.E.U8 R186, desc[UR36][R168.64+0x60] ;  /* 0x00006024a8ba7981 */ /* 0x000f64000c1e1100 */
[----:B-----5:R-:W-:-:S05]  /*64f0*/  PRMT R0, R186, 0x8880, RZ ;  /* 0x00008880ba007816 */ /* 0x020fca00000000ff */
[----:B------:R-:W-:-:S07]  /*6500*/  IMAD R187, R0, R185, RZ ;  /* 0x000000b900bb7224 */ /* 0x000fce00078e02ff */
.L_x_228:
[----:B------:R-:W-:Y:S05]  /*6510*/  BSYNC B1 ;  /* 0x0000000000017941 */ /* 0x000fea0003800000 */
.L_x_227:
        /* <DEDUP_REMOVED lines=9> */
.L_x_230:
[----:B------:R-:W-:Y:S05]  /*65b0*/  BSYNC B1 ;  /* 0x0000000000017941 */ /* 0x000fea0003800000 */
.L_x_229:
[----:B------:R-:W-:Y:S01]  /*65c0*/  @!P4 IMAD R75, R75, R184, R187 ;  /* 0x000000b84b4bc224 */ /* 0x000fe200078e02bb */
[----:B------:R-:W-:Y:S04]  /*65d0*/  BSSY B1, `(.L_x_231) ;  /* 0x0000006000017945 */ /* 0x000fe80003800000 */
[----:B------:R0:W-:Y:S01]  /*65e0*/  @!P4 STG.E.U8 desc[UR36][R10.64+0x61], R75 ;  /* 0x0000614b0a00c986 */ /* 0x0001e2000c101124 */
[----:B------:R-:W-:Y:S05]  /*65f0*/  @P5 BRA `(.L_x_232) ;  /* 0x00000000000c5947 */ /* 0x000fea0003800000 */
[----:B------:R-:W5:Y:S02]  /*6600*/  LDG.E.U8 R186, desc[UR36][R190.64+0x68] ;  /* 0x00006824beba7981 */ /* 0x000f64000c1e1100 */
[----:B-----5:R-:W-:-:S05]  /*6610*/  PRMT R0, R186, 0x8880, RZ ;  /* 0x00008880ba007816 */ /* 0x020fca00000000ff */
[----:B------:R-:W-:-:S07]  /*6620*/  IMAD R187, R0, R185, RZ ;  /* 0x000000b900bb7224 */ /* 0x000fce00078e02ff */
.L_x_232:
[----:B------:R-:W-:Y:S05]  /*6630*/  BSYNC B1 ;  /* 0x0000000000017941 */ /* 0x000fea0003800000 */
.L_x_231:
        /* <DEDUP_REMOVED lines=9> */
.L_x_234:
[----:B------:R-:W-:Y:S05]  /*66d0*/  BSYNC B1 ;  /* 0x0000000000017941 */ /* 0x000fea0003800000 */
.L_x_233:
[----:B------:R-:W-:Y:S01]  /*66e0*/  @!P4 IMAD R77, R77, R184, R187 ;  /* 0x000000b84d4dc224 */ /* 0x000fe200078e02bb */
[----:B------:R-:W-:Y:S04]  /*66f0*/  BSSY B1, `(.L_x_235) ;  /* 0x0000006000017945 */ /* 0x000fe80003800000 */
[----:B------:R0:W-:Y:S01]  /*6700*/  @!P4 STG.E.U8 desc[UR36][R6.64+0x69], R77 ;  /* 0x0000694d0600c986 */ /* 0x0001e2000c101124 */
[----:B------:R-:W-:Y:S05]  /*6710*/  @P5 BRA `(.L_x_236) ;  /* 0x00000000000c5947 */ /* 0x000fea0003800000 */
[----:B------:R-:W5:Y:S02]  /*6720*/  LDG.E.U8 R186, desc[UR36][R168.64+0x68] ;  /* 0x00006824a8ba7981 */ /* 0x000f64000c1e1100 */
[----:B-----5:R-:W-:-:S05]  /*6730*/  PRMT R0, R186, 0x8880, RZ ;  /* 0x00008880ba007816 */ /* 0x020fca00000000ff */
[----:B------:R-:W-:-:S07]  /*6740*/  IMAD R187, R0, R185, RZ ;  /* 0x000000b900bb7224 */ /* 0x000fce00078e02ff */
.L_x_236:
[----:B------:R-:W-:Y:S05]  /*6750*/  BSYNC B1 ;  /* 0x0000000000017941 */ /* 0x000fea0003800000 */
.L_x_235:
        /* <DEDUP_REMOVED lines=9> */
.L_x_238:
[----:B------:R-:W-:Y:S05]  /*67f0*/  BSYNC B1 ;  /* 0x0000000000017941 */ /* 0x000fea0003800000 */
.L_x_237:
[----:B------:R-:W-:Y:S01]  /*6800*/  @!P4 IMAD R79, R79, R184, R187 ;  /* 0x000000b84f4fc224 */ /* 0x000fe200078e02bb */
[----:B------:R-:W-:Y:S04]  /*6810*/  BSSY B1, `(.L_x_239) ;  /* 0x0000006000017945 */ /* 0x000fe80003800000 */
[----:B------:R0:W-:Y:S01]  /*6820*/  @!P4 STG.E.U8 desc[UR36][R10.64+0x69], R79 ;  /* 0x0000694f0a00c986 */ /* 0x0001e2000c101124 */
[----:B------:R-:W-:Y:S05]  /*6830*/  @P5 BRA `(.L_x_240) ;  /* 0x00000000000c5947 */ /* 0x000fea0003800000 */
[----:B------:R-:W5:Y:S02]  /*6840*/  LDG.E.U8 R186, desc[UR36][R190.64+0x70] ;  /* 0x00007024beba7981 */ /* 0x000f64000c1e1100 */
[----:B-----5:R-:W-:-:S05]  /*6850*/  PRMT R0, R186, 0x8880, RZ ;  /* 0x00008880ba007816 */ /* 0x020fca00000000ff */
[----:B------:R-:W-:-:S07]  /*6860*/  IMAD R187, R0, R185, RZ ;  /* 0x000000b900bb7224 */ /* 0x000fce00078e02ff */
.L_x_240:
[----:B------:R-:W-:Y:S05]  /*6870*/  BSYNC B1 ;  /* 0x0000000000017941 */ /* 0x000fea0003800000 */
.L_x_239:
        /* <DEDUP_REMOVED lines=9> */
.L_x_242:
[----:B------:R-:W-:Y:S05]  /*6910*/  BSYNC B1 ;  /* 0x0000000000017941 */ /* 0x000fea0003800000 */
.L_x_241:
[----:B------:R-:W-:Y:S01]  /*6920*/  @!P4 IMAD R81, R81, R184, R187 ;  /* 0x000000b85151c224 */ /* 0x000fe200078e02bb */
[----:B------:R-:W-:Y:S04]  /*6930*/  BSSY B1, `(.L_x_243) ;  /* 0x0000006000017945 */ /* 0x000fe80003800000 */
[----:B------:R0:W-:Y:S01]  /*6940*/  @!P4 STG.E.U8 desc[UR36][R6.64+0x71], R81 ;  /* 0x000071510600c986 */ /* 0x0001e2000c101124 */
[----:B------:R-:W-:Y:S05]  /*6950*/  @P5 BRA `(.L_x_244) ;  /* 0x00000000000c5947 */ /* 0x000fea0003800000 */
[----:B------:R-:W5:Y:S02]  /*6960*/  LDG.E.U8 R186, desc[UR36][R168.64+0x70] ;  /* 0x00007024a8ba7981 */ /* 0x000f64000c1e1100 */
[----:B-----5:R-:W-:-:S05]  /*6970*/  PRMT R0, R186, 0x8880, RZ ;  /* 0x00008880ba007816 */ /* 0x020fca00000000ff */
[----:B------:R-:W-:-:S07]  /*6980*/  IMAD R187, R0, R185, RZ ;  /* 0x000000b900bb7224 */ /* 0x000fce00078e02ff */
.L_x_244:
[----:B------:R-:W-:Y:S05]  /*6990*/  BSYNC B1 ;  /* 0x0000000000017941 */ /* 0x000fea0003800000 */
.L_x_243:
        /* <DEDUP_REMOVED lines=9> */
.L_x_246:
[----:B------:R-:W-:Y:S05]  /*6a30*/  BSYNC B1 ;  /* 0x0000000000017941 */ /* 0x000fea0003800000 */
.L_x_245:
[----:B------:R-:W-:Y:S01]  /*6a40*/  @!P4 IMAD R83, R83, R184, R187 ;  /* 0x000000b85353c224 */ /* 0x000fe200078e02bb */
[----:B------:R-:W-:Y:S04]  /*6a50*/  BSSY B1, `(.L_x_247) ;  /* 0x0000006000017945 */ /* 0x000fe80003800000 */
[----:B------:R0:W-:Y:S01]  /*6a60*/  @!P4 STG.E.U8 desc[UR36][R10.64+0x71], R83 ;  /* 0x000071530a00c986 */ /* 0x0001e2000c101124 */
[----:B------:R-:W-:Y:S05]  /*6a70*/  @P5 BRA `(.L_x_248) ;  /* 0x00000000000c5947 */ /* 0x000fea0003800000 */
[----:B------:R-:W5:Y:S02]  /*6a80*/  LDG.E.U8 R186, desc[UR36][R190.64+0x78] ;  /* 0x00007824beba7981 */ /* 0x000f64000c1e1100 */
[----:B-----5:R-:W-:-:S05]  /*6a90*/  PRMT R0, R186, 0x8880, RZ ;  /* 0x00008880ba007816 */ /* 0x020fca00000000ff */
[----:B------:R-:W-:-:S07]  /*6aa0*/  IMAD R187, R0, R185, RZ ;  /* 0x000000b900bb7224 */ /* 0x000fce00078e02ff */
.L_x_248:
[----:B------:R-:W-:Y:S05]  /*6ab0*/  BSYNC B1 ;  /* 0x0000000000017941 */ /* 0x000fea0003800000 */
.L_x_247:
        /* <DEDUP_REMOVED lines=9> */
.L_x_250:
[----:B------:R-:W-:Y:S05]  /*6b50*/  BSYNC B1 ;  /* 0x0000000000017941 */ /* 0x000fea0003800000 */
.L_x_249:
[----:B------:R-:W-:Y:S01]  /*6b60*/  @!P4 IMAD R85, R85, R184, R187 ;  /* 0x000000b85555c224 */ /* 0x000fe200078e02bb */
[----:B------:R-:W-:Y:S04]  /*6b70*/  BSSY B1, `(.L_x_251) ;  /* 0x0000006000017945 */ /* 0x000fe80003800000 */
[----:B------:R0:W-:Y:S01]  /*6b80*/  @!P4 STG.E.U8 desc[UR36][R6.64+0x79], R85 ;  /* 0x000079550600c986 */ /* 0x0001e2000c101124 */
[----:B------:R-:W-:Y:S05]  /*6b90*/  @P5 BRA `(.L_x_252) ;  /* 0x00000000000c5947 */ /* 0x000fea0003800000 */
[----:B------:R-:W5:Y:S02]  /*6ba0*/  LDG.E.U8 R186, desc[UR36][R168.64+0x78] ;  /* 0x00007824a8ba7981 */ /* 0x000f64000c1e1100 */
[----:B-----5:R-:W-:-:S05]  /*6bb0*/  PRMT R0, R186, 0x8880, RZ ;  /* 0x00008880ba007816 */ /* 0x020fca00000000ff */
[----:B------:R-:W-:-:S07]  /*6bc0*/  IMAD R187, R0, R185, RZ ;  /* 0x000000b900bb7224 */ /* 0x000fce00078e02ff */
.L_x_252:
[----:B------:R-:W-:Y:S05]  /*6bd0*/  BSYNC B1 ;  /* 0x0000000000017941 */ /* 0x000fea0003800000 */
.L_x_251:
        /* <DEDUP_REMOVED lines=9> */
.L_x_254:
[----:B------:R-:W-:Y:S05]  /*6c70*/  BSYNC B1 ;  /* 0x0000000000017941 */ /* 0x000fea0003800000 */
.L_x_253:
[----:B------:R-:W-:Y:S01]  /*6c80*/  @!P4 IMAD R87, R87, R184, R187 ;  /* 0x000000b85757c224 */ /* 0x000fe200078e02bb */
[----:B------:R-:W-:Y:S04]  /*6c90*/  BSSY B1, `(.L_x_255) ;  /* 0x0000006000017945 */ /* 0x000fe80003800000 */
[----:B------:R0:W-:Y:S01]  /*6ca0*/  @!P4 STG.E.U8 desc[UR36][R10.64+0x79], R87 ;  /* 0x000079570a00c986 */ /* 0x0001e2000c101124 */
[----:B------:R-:W-:Y:S05]  /*6cb0*/  @P5 BRA `(.L_x_256) ;  /* 0x00000000000c5947 */ /* 0x000fea0003800000 */
[----:B------:R-:W5:Y:S02]  /*6cc0*/  LDG.E.U8 R186, desc[UR36][R4.64+0x60] ;  /* 0x0000602404ba7981 */ /* 0x000f64000c1e1100 */
[----:B-----5:R-:W-:-:S05]  /*6cd0*/  PRMT R0, R186, 0x8880, RZ ;  /* 0x00008880ba007816 */ /* 0x020fca00000000ff */
[----:B------:R-:W-:-:S07]  /*6ce0*/  IMAD R187, R0, R185, RZ ;  /* 0x000000b900bb7224 */ /* 0x000fce00078e02ff */
.L_x_256:
[----:B------:R-:W-:Y:S05]  /*6cf0*/  BSYNC B1 ;  /* 0x0000000000017941 */ /* 0x000fea0003800000 */
.L_x_255:
        /* <DEDUP_REMOVED lines=9> */
.L_x_258:
[----:B------:R-:W-:Y:S05]  /*6d90*/  BSYNC B1 ;  /* 0x0000000000017941 */ /* 0x000fea0003800000 */
.L_x_257:
[----:B------:R-:W-:Y:S01]  /*6da0*/  @!P4 IMAD R57, R57, R184, R187 ;  /* 0x000000b83939c224 */ /* 0x000fe200078e02bb */
[----:B------:R-:W-:Y:S04]  /*6db0*/  BSSY B1, `(.L_x_259) ;  /* 0x0000006000017945 */ /* 0x000fe80003800000 */
[----:B------:R0:W-:Y:S01]  /*6dc0*/  @!P4 STG.E.U8 desc[UR36][R8.64+0x61], R57 ;  /* 0x000061390800c986 */ /* 0x0001e2000c101124 */
[----:B------:R-:W-:Y:S05]  /*6dd0*/  @P5 BRA `(.L_x_260) ;  /* 0x00000000000c5947 */ /* 0x000fea0003800000 */
[----:B------:R-:W5:Y:S02]  /*6de0*/  LDG.E.U8 R186, desc[UR36][R14.64+0x60] ;  /* 0x000060240eba7981 */ /* 0x000f64000c1e1100 */
[----:B-----5:R-:W-:-:S05]  /*6df0*/  PRMT R0, R186, 0x8880, RZ ;  /* 0x00008880ba007816 */ /* 0x020fca00000000ff */
[----:B------:R-:W-:-:S07]  /*6e00*/  IMAD R187, R0, R185, RZ ;  /* 0x000000b900bb7224 */ /* 0x000fce00078e02ff */
.L_x_260:
[----:B------:R-:W-:Y:S05]  /*6e10*/  BSYNC B1 ;  /* 0x0000000000017941 */ /* 0x000fea0003800000 */
.L_x_259:
        /* <DEDUP_REMOVED lines=9> */
.L_x_262:
[----:B------:R-:W-:Y:S05]  /*6eb0*/  BSYNC B1 ;  /* 0x0000000000017941 */ /* 0x000fea0003800000 */
.L_x_261:
[----:B------:R-:W-:Y:S01]  /*6ec0*/  @!P4 IMAD R59, R59, R184, R187 ;  /* 0x000000b83b3bc224 */ /* 0x000fe200078e02bb */
[----:B------:R-:W-:Y:S04]  /*6ed0*/  BSSY B1, `(.L_x_263) ;  /* 0x0000006000017945 */ /* 0x000fe80003800000 */
[----:B------:R0:W-:Y:S01]  /*6ee0*/  @!P4 STG.E.U8 desc[UR36][R12.64+0x61], R59 ;  /* 0x0000613b0c00c986 */ /* 0x0001e2000c101124 */
[----:B------:R-:W-:Y:S05]  /*6ef0*/  @P5 BRA `(.L_x_264) ;  /* 0x00000000000c5947 */ /* 0x000fea0003800000 */
[----:B------:R-:W5:Y:S02]  /*6f00*/  LDG.E.U8 R186, desc[UR36][R4.64+0x68] ;  /* 0x0000682404ba7981 */ /* 0x000f64000c1e1100 */
[----:B-----5:R-:W-:-:S05]  /*6f10*/  PRMT R0, R186, 0x8880, RZ ;  /* 0x00008880ba007816 */ /* 0x020fca00000000ff */
[----:B------:R-:W-:-:S07]  /*6f20*/  IMAD R187, R0, R185, RZ ;  /* 0x000000b900bb7224 */ /* 0x000fce00078e02ff */
.L_x_264:
[----:B------:R-:W-:Y:S05]  /*6f30*/  BSYNC B1 ;  /* 0x0000000000017941 */ /* 0x000fea0003800000 */
.L_x_263:
        /* <DEDUP_REMOVED lines=9> */
.L_x_266:
[----:B------:R-:W-:Y:S05]  /*6fd0*/  BSYNC B1 ;  /* 0x0000000000017941 */ /* 0x000fea0003800000 */
.L_x_265:
[----:B------:R-:W-:Y:S01]  /*6fe0*/  @!P4 IMAD R61, R61, R184, R187 ;  /* 0x000000b83d3dc224 */ /* 0x000fe200078e02bb */
[----:B------:R-:W-:Y:S04]  /*6ff0*/  BSSY B1, `(.L_x_267) ;  /* 0x0000006000017945 */ /* 0x000fe80003800000 */
[----:B------:R0:W-:Y:S01]  /*7000*/  @!P4 STG.E.U8 desc[UR36][R8.64+0x69], R61 ;  /* 0x0000693d0800c986 */ /* 0x0001e2000c101124 */
[----:B------:R-:W-:Y:S05]  /*7010*/  @P5 BRA `(.L_x_268) ;  /* 0x00000000000c5947 */ /* 0x000fea0003800000 */
[----:B------:R-:W5:Y:S02]  /*7020*/  LDG.E.U8 R186, desc[UR36][R14.64+0x68] ;  /* 0x000068240eba7981 */ /* 0x000f64000c1e1100 */
[----:B-----5:R-:W-:-:S05]  /*7030*/  PRMT R0, R186, 0x8880, RZ ;  /* 0x00008880ba007816 */ /* 0x020fca00000000ff */
[----:B------:R-:W-:-:S07]  /*7040*/  IMAD R187, R0, R185, RZ ;  /* 0x000000b900bb7224 */ /* 0x000fce00078e02ff */
.L_x_268:
[----:B------:R-:W-:Y:S05]  /*7050*/  BSYNC B1 ;  /* 0x0000000000017941 */ /* 0x000fea0003800000 */
.L_x_267:
        /* <DEDUP_REMOVED lines=9> */
.L_x_270:
[----:B------:R-:W-:Y:S05]  /*70f0*/  BSYNC B1 ;  /* 0x0000000000017941 */ /* 0x000fea0003800000 */
.L_x_269:
[----:B------:R-:W-:Y:S01]  /*7100*/  @!P4 IMAD R63, R63, R184, R187 ;  /* 0x000000b83f3fc224 */ /* 0x000fe200078e02bb */
[----:B------:R-:W-:Y:S04]  /*7110*/  BSSY B1, `(.L_x_271) ;  /* 0x0000006000017945 */ /* 0x000fe80003800000 */
[----:B------:R0:W-:Y:S01]  /*7120*/  @!P4 STG.E.U8 desc[UR36][R12.64+0x69], R63 ;  /* 0x0000693f0c00c986 */ /* 0x0001e2000c101124 */
[----:B------:R-:W-:Y:S05]  /*7130*/  @P5 BRA `(.L_x_272) ;  /* 0x00000000000c5947 */ /* 0x000fea0003800000 */
[----:B------:R-:W5:Y:S02]  /*7140*/  LDG.E.U8 R186, desc[UR36][R4.64+0x70] ;  /* 0x0000702404ba7981 */ /* 0x000f64000c1e1100 */
[----:B-----5:R-:W-:-:S05]  /*7150*/  PRMT R0, R186, 0x8880, RZ ;  /* 0x00008880ba007816 */ /* 0x020fca00000000ff */
[----:B------:R-:W-:-:S07]  /*7160*/  IMAD R187, R0, R185, RZ ;  /* 0x000000b900bb7224 */ /* 0x000fce00078e02ff */
.L_x_272:
[----:B------:R-:W-:Y:S05]  /*7170*/  BSYNC B1 ;  /* 0x0000000000017941 */ /* 0x000fea0003800000 */
.L_x_271:
        /* <DEDUP_REMOVED lines=9> */
.L_x_274:
[----:B------:R-:W-:Y:S05]  /*7210*/  BSYNC B1 ;  /* 0x0000000000017941 */ /* 0x000fea0003800000 */
.L_x_273:
[----:B------:R-:W-:Y:S01]  /*7220*/  @!P4 IMAD R65, R65, R184, R187 ;  /* 0x000000b84141c224 */ /* 0x000fe200078e02bb */
[----:B------:R-:W-:Y:S04]  /*7230*/  BSSY B1, `(.L_x_275) ;  /* 0x0000006000017945 */ /* 0x000fe80003800000 */
[----:B------:R0:W-:Y:S01]  /*7240*/  @!P4 STG.E.U8 desc[UR36][R8.64+0x71], R65 ;  /* 0x000071410800c986 */ /* 0x0001e2000c101124 */
[----:B------:R-:W-:Y:S05]  /*7250*/  @P5 BRA `(.L_x_276) ;  /* 0x00000000000c5947 */ /* 0x000fea0003800000 */
[----:B------:R-:W5:Y:S02]  /*7260*/  LDG.E.U8 R186, desc[UR36][R14.64+0x70] ;  /* 0x000070240eba7981 */ /* 0x000f64000c1e1100 */
[----:B-----5:R-:W-:-:S05]  /*7270*/  PRMT R0, R186, 0x8880, RZ ;  /* 0x00008880ba007816 */ /* 0x020fca00000000ff */
[----:B------:R-:W-:-:S07]  /*7280*/  IMAD R187, R0, R185, RZ ;  /* 0x000000b900bb7224 */ /* 0x000fce00078e02ff */
.L_x_276:
[----:B------:R-:W-:Y:S05]  /*7290*/  BSYNC B1 ;  /* 0x0000000000017941 */ /* 0x000fea0003800000 */
.L_x_275:
        /* <DEDUP_REMOVED lines=9> */
.L_x_278:
[----:B------:R-:W-:Y:S05]  /*7330*/  BSYNC B1 ;  /* 0x0000000000017941 */ /* 0x000fea0003800000 */
.L_x_277:
[----:B------:R-:W-:Y:S01]  /*7340*/  @!P4 IMAD R67, R67, R184, R187 ;  /* 0x000000b84343c224 */ /* 0x000fe200078e02bb */
[----:B------:R-:W-:Y:S04]  /*7350*/  BSSY B1, `(.L_x_279) ;  /* 0x0000006000017945 */ /* 0x000fe80003800000 */
[----:B------:R0:W-:Y:S01]  /*7360*/  @!P4 STG.E.U8 desc[UR36][R12.64+0x71], R67 ;  /* 0x000071430c00c986 */ /* 0x0001e2000c101124 */
[----:B------:R-:W-:Y:S05]  /*7370*/  @P5 BRA `(.L_x_280) ;  /* 0x00000000000c5947 */ /* 0x000fea0003800000 */
[----:B------:R-:W5:Y:S02]  /*7380*/  LDG.E.U8 R186, desc[UR36][R4.64+0x78] ;  /* 0x0000782404ba7981 */ /* 0x000f64000c1e1100 */
[----:B-----5:R-:W-:-:S05]  /*7390*/  PRMT R0, R186, 0x8880, RZ ;  /* 0x00008880ba007816 */ /* 0x020fca00000000ff */
[----:B------:R-:W-:-:S07]  /*73a0*/  IMAD R187, R0, R185, RZ ;  /* 0x000000b900bb7224 */ /* 0x000fce00078e02ff */
.L_x_280:
[----:B------:R-:W-:Y:S05]  /*73b0*/  BSYNC B1 ;  /* 0x0000000000017941 */ /* 0x000fea0003800000 */
.L_x_279:
        /* <DEDUP_REMOVED lines=9> */
.L_x_282:
[----:B------:R-:W-:Y:S05]  /*7450*/  BSYNC B1 ;  /* 0x0000000000017941 */ /* 0x000fea0003800000 */
.L_x_281:
[----:B------:R-:W-:Y:S01]  /*7460*/  @!P4 IMAD R69, R69, R184, R187 ;  /* 0x000000b84545c224 */ /* 0x000fe200078e02bb */
[----:B------:R-:W-:Y:S04]  /*7470*/  BSSY B1, `(.L_x_283) ;  /* 0x0000006000017945 */ /* 0x000fe80003800000 */
[----:B------:R0:W-:Y:S01]  /*7480*/  @!P4 STG.E.U8 desc[UR36][R8.64+0x79], R69 ;  /* 0x000079450800c986 */ /* 0x0001e2000c101124 */
[----:B------:R-:W-:Y:S05]  /*7490*/  @P5 BRA `(.L_x_284) ;  /* 0x00000000000c5947 */ /* 0x000fea0003800000 */
[----:B------:R-:W5:Y:S02]  /*74a0*/  LDG.E.U8 R186, desc[UR36][R14.64+0x78] ;  /* 0x000078240eba7981 */ /* 0x000f64000c1e1100 */
[----:B-----5:R-:W-:-:S05]  /*74b0*/  PRMT R0, R186, 0x8880, RZ ;  /* 0x00008880ba007816 */ /* 0x020fca00000000ff */
[----:B------:R-:W-:-:S07]  /*74c0*/  IMAD R187, R0, R185, RZ ;  /* 0x000000b900bb7224 */ /* 0x000fce00078e02ff */
.L_x_284:
[----:B------:R-:W-:Y:S05]  /*74d0*/  BSYNC B1 ;  /* 0x0000000000017941 */ /* 0x000fea0003800000 */
.L_x_283:
        /* <DEDUP_REMOVED lines=9> */
.L_x_286:
[----:B------:R-:W-:Y:S05]  /*7570*/  BSYNC B1 ;  /* 0x0000000000017941 */ /* 0x000fea0003800000 */
.L_x_285:
[----:B------:R-:W-:Y:S01]  /*7580*/  @!P4 IMAD R71, R71, R184, R187 ;  /* 0x000000b84747c224 */ /* 0x000fe200078e02bb */
[----:B------:R-:W-:Y:S04]  /*7590*/  BSSY B1, `(.L_x_287) ;  /* 0x0000006000017945 */ /* 0x000fe80003800000 */
[----:B------:R0:W-:Y:S01]  /*75a0*/  @!P4 STG.E.U8 desc[UR36][R12.64+0x79], R71 ;  /* 0x000079470c00c986 */ /* 0x0001e2000c101124 */
[----:B------:R-:W-:Y:S05]  /*75b0*/  @P5 BRA `(.L_x_288) ;  /* 0x00000000000c5947 */ /* 0x000fea0003800000 */
[----:B------:R-:W5:Y:S02]  /*75c0*/  LDG.E.U8 R186, desc[UR36][R190.64+0x80] ;  /* 0x00008024beba7981 */ /* 0x000f64000c1e1100 */
[----:B-----5:R-:W-:-:S05]  /*75d0*/  PRMT R0, R186, 0x8880, RZ ;  /* 0x00008880ba007816 */ /* 0x020fca00000000ff */
[----:B------:R-:W-:-:S07]  /*75e0*/  IMAD R187, R0, R185, RZ ;  /* 0x000000b900bb7224 */ /* 0x000fce00078e02ff */
.L_x_288:
[----:B------:R-:W-:Y:S05]  /*75f0*/  BSYNC B1 ;  /* 0x0000000000017941 */ /* 0x000fea0003800000 */
.L_x_287:
        /* <DEDUP_REMOVED lines=9> */
.L_x_290:
[----:B------:R-:W-:Y:S05]  /*7690*/  BSYNC B1 ;  /* 0x0000000000017941 */ /* 0x000fea0003800000 */
.L_x_289:
[----:B------:R-:W-:Y:S01]  /*76a0*/  @!P4 IMAD R41, R41, R184, R187 ;  /* 0x000000b82929c224 */ /* 0x000fe200078e02bb */
[----:B------:R-:W-:Y:S04]  /*76b0*/  BSSY B1, `(.L_x_291) ;  /* 0x0000006000017945 */ /* 0x000fe80003800000 */
[----:B------:R0:W-:Y:S01]  /*76c0*/  @!P4 STG.E.U8 desc[UR36][R6.64+0x81], R41 ;  /* 0x000081290600c986 */ /* 0x0001e2000c101124 */
[----:B------:R-:W-:Y:S05]  /*76d0*/  @P5 BRA `(.L_x_292) ;  /* 0x00000000000c5947 */ /* 0x000fea0003800000 */
[----:B------:R-:W5:Y:S02]  /*76e0*/  LDG.E.U8 R186, desc[UR36][R168.64+0x80] ;  /* 0x00008024a8ba7981 */ /* 0x000f64000c1e1100 */
[----:B-----5:R-:W-:-:S05]  /*76f0*/  PRMT R0, R186, 0x8880, RZ ;  /* 0x00008880ba007816 */ /* 0x020fca00000000ff */
[----:B------:R-:W-:-:S07]  /*7700*/  IMAD R187, R0, R185, RZ ;  /* 0x000000b900bb7224 */ /* 0x000fce00078e02ff */
.L_x_292:
[----:B------:R-:W-:Y:S05]  /*7710*/  BSYNC B1 ;  /* 0x0000000000017941 */ /* 0x000fea0003800000 */
.L_x_291:
        /* <DEDUP_REMOVED lines=9> */
.L_x_294:
[----:B------:R-:W-:Y:S05]  /*77b0*/  BSYNC B1 ;  /* 0x0000000000017941 */ /* 0x000fea0003800000 */
.L_x_293:
[----:B------:R-:W-:Y:S01]  /*77c0*/  @!P4 IMAD R43, R43, R184, R187 ;  /* 0x000000b82b2bc224 */ /* 0x000fe200078e02bb */
[----:B------:R-:W-:Y:S04]  /*77d0*/  BSSY B1, `(.L_x_295) ;  /* 0x0000006000017945 */ /* 0x000fe80003800000 */
[----:B------:R0:W-:Y:S01]  /*77e0*/  @!P4 STG.E.U8 desc[UR36][R10.64+0x81], R43 ;  /* 0x0000812b0a00c986 */ /* 0x0001e2000c101124 */
[----:B------:R-:W-:Y:S05]  /*77f0*/  @P5 BRA `(.L_x_296) ;  /* 0x00000000000c5947 */ /* 0x000fea0003800000 */
[----:B------:R-:W5:Y:S02]  /*7800*/  LDG.E.U8 R186, desc[UR36][R190.64+0x88] ;  /* 0x00008824beba7981 */ /* 0x000f64000c1e1100 */
[----:B-----5:R-:W-:-:S05]  /*7810*/  PRMT R0, R186, 0x8880, RZ ;  /* 0x00008880ba007816 */ /* 0x020fca00000000ff */
[----:B------:R-:W-:-:S07]  /*7820*/  IMAD R187, R0, R185, RZ ;  /* 0x000000b900bb7224 */ /* 0x000fce00078e02ff */
.L_x_296:
[----:B------:R-:W-:Y:S05]  /*7830*/  BSYNC B1 ;  /* 0x0000000000017941 */ /* 0x000fea0003800000 */
.L_x_295:
        /* <DEDUP_REMOVED lines=9> */
.L_x_298:
[----:B------:R-:W-:Y:S05]  /*78d0*/  BSYNC B1 ;  /* 0x0000000000017941 */ /* 0x000fea0003800000 */
.L_x_297:
[----:B------:R-:W-:Y:S01]  /*78e0*/  @!P4 IMAD R45, R45, R184, R187 ;  /* 0x000000b82d2dc224 */ /* 0x000fe200078e02bb */
[----:B------:R-:W-:Y:S04]  /*78f0*/  BSSY B1, `(.L_x_299) ;  /* 0x0000006000017945 */ /* 0x000fe80003800000 */
[----:B------:R0:W-:Y:S01]  /*7900*/  @!P4 STG.E.U8 desc[UR36][R6.64+0x89], R45 ;  /* 0x0000892d0600c986 */ /* 0x0001e2000c101124 */
[----:B------:R-:W-:Y:S05]  /*7910*/  @P5 BRA `(.L_x_300) ;  /* 0x00000000000c5947 */ /* 0x000fea0003800000 */
[----:B------:R-:W5:Y:S02]  /*7920*/  LDG.E.U8 R186, desc[UR36][R168.64+0x88] ;  /* 0x00008824a8ba7981 */ /* 0x000f64000c1e1100 */
[----:B-----5:R-:W-:-:S05]  /*7930*/  PRMT R0, R186, 0x8880, RZ ;  /* 0x00008880ba007816 */ /* 0x020fca00000000ff */
[----:B------:R-:W-:-:S07]  /*7940*/  IMAD R187, R0, R185, RZ ;  /* 0x000000b900bb7224 */ /* 0x000fce00078e02ff */
.L_x_300:
[----:B------:R-:W-:Y:S05]  /*7950*/  BSYNC B1 ;  /* 0x0000000000017941 */ /* 0x000fea0003800000 */
.L_x_299:
        /* <DEDUP_REMOVED lines=9> */
.L_x_302:
[----:B------:R-:W-:Y:S05]  /*79f0*/  BSYNC B1 ;  /* 0x0000000000017941 */ /* 0x000fea0003800000 */
.L_x_301:
[----:B------:R-:W-:Y:S01]  /*7a00*/  @!P4 IMAD R47, R47, R184, R187 ;  /* 0x000000b82f2fc224 */ /* 0x000fe200078e02bb */
[----:B------:R-:W-:Y:S04]  /*7a10*/  BSSY B1, `(.L_x_303) ;  /* 0x0000006000017945 */ /* 0x000fe80003800000 */
[----:B------:R0:W-:Y:S01]  /*7a20*/  @!P4 STG.E.U8 desc[UR36][R10.64+0x89], R47 ;  /* 0x0000892f0a00c986 */ /* 0x0001e2000c101124 */
[----:B------:R-:W-:Y:S05]  /*7a30*/  @P5 BRA `(.L_x_304) ;  /* 0x00000000000c5947 */ /* 0x000fea0003800000 */
[----:B------:R-:W5:Y:S02]  /*7a40*/  LDG.E.U8 R186, desc[UR36][R190.64+0x90] ;  /* 0x00009024beba7981 */ /* 0x000f64000c1e1100 */
[----:B-----5:R-:W-:-:S05]  /*7a50*/  PRMT R0, R186, 0x8880, RZ ;  /* 0x00008880ba007816 */ /* 0x020fca00000000ff */
[----:B------:R-:W-:-:S07]  /*7a60*/  IMAD R187, R0, R185, RZ ;  /* 0x000000b900bb7224 */ /* 0x000fce00078e02ff */
.L_x_304:
[----:B------:R-:W-:Y:S05]  /*7a70*/  BSYNC B1 ;  /* 0x0000000000017941 */ /* 0x000fea0003800000 */
.L_x_303:
        /* <DEDUP_REMOVED lines=9> */
.L_x_306:
[----:B------:R-:W-:Y:S05]  /*7b10*/  BSYNC B1 ;  /* 0x0000000000017941 */ /* 0x000fea0003800000 */
.L_x_305:
[----:B------:R-:W-:Y:S01]  /*7b20*/  @!P4 IMAD R49, R49, R184, R187 ;  /* 0x000000b83131c224 */ /* 0x000fe200078e02bb */
[----:B------:R-:W-:Y:S04]  /*7b30*/  BSSY B1, `(.L_x_307) ;  /* 0x0000006000017945 */ /* 0x000fe80003800000 */
[----:B------:R0:W-:Y:S01]  /*7b40*/  @!P4 STG.E.U8 desc[UR36][R6.64+0x91], R49 ;  /* 0x000091310600c986 */ /* 0x0001e2000c101124 */
[----:B------:R-:W-:Y:S05]  /*7b50*/  @P5 BRA `(.L_x_308) ;  /* 0x00000000000c5947 */ /* 0x000fea0003800000 */
[----:B------:R-:W5:Y:S02]  /*7b60*/  LDG.E.U8 R186, desc[UR36][R168.64+0x90] ;  /* 0x00009024a8ba7981 */ /* 0x000f64000c1e1100 */
[----:B-----5:R-:W-:-:S05]  /*7b70*/  PRMT R0, R186, 0x8880, RZ ;  /* 0x00008880ba007816 */ /* 0x020fca00000000ff */
[----:B------:R-:W-:-:S07]  /*7b80*/  IMAD R187, R0, R185, RZ ;  /* 0x000000b900bb7224 */ /* 0x000fce00078e02ff */
.L_x_308:
[----:B------:R-:W-:Y:S05]  /*7b90*/  BSYNC B1 ;  /* 0x0000000000017941 */ /* 0x000fea0003800000 */
.L_x_307:
[----:B------:R-:W-:Y:S01]  /*7ba0*/  ISETP.LT.OR P4, PT, R22, 0x92, !P0 ;  /* 0x000000921600780c */ /* 0x000fe20004781670 */
[----:B0-----:R-:W-:Y:S01]  /*7bb0*/  @!P5 IMAD R19, R50, R184, R187 ;  /* 0x000000b83213d224 */ /* 0x001fe200078e02bb */
[----:B------:R-:W-:Y:S04]  /*7bc0*/  BSSY B1, `(.L_x_309) ;  /* 0x0000008000017945 */ /* 0x000fe80003800000 */
[----:B------:R0:W-:Y:S01]  /*7bd0*/  @!P5 STG.E.U8 desc[UR36][R10.64+0x90], R19 ;  /* 0x000090130a00d986 */ /* 0x0001e2000c101124 */
[C---:B------:R-:W-:Y:S02]  /*7be0*/  ISETP.LT.OR P5, PT, R22.reuse, 0x99, !P3 ;  /* 0x000000991600780c */ /* 0x040fe40005fa1670 */
[----:B------:R-:W-:-:S04]  /*7bf0*/  ISETP.LT.OR P3, PT, R22, 0x9a, !P3 ;  /* 0x0000009a1600780c */ /* 0x000fc80005f61670 */
[----:B------:R-:W-:Y:S09]  /*7c00*/  @P4 BRA `(.L_x_310) ;  /* 0x00000000000c4947 */ /* 0x000ff20003800000 */
[----:B------:R-:W5:Y:S02]  /*7c10*/  LDG.E.U8 R186, desc[UR36][R168.64+0x91] ;  /* 0x00009124a8ba7981 */ /* 0x000f64000c1e1100 */
[----:B-----5:R-:W-:-:S05]  /*7c20*/  PRMT R0, R186, 0x8880, RZ ;  /* 0x00008880ba007816 */ /* 0x020fca00000000ff */
[----:B------:R-:W-:-:S07]  /*7c30*/  IMAD R187, R0, R185, RZ ;  /* 0x000000b900bb7224 */ /* 0x000fce00078e02ff */
.L_x_310:
[----:B------:R-:W-:Y:S05]  /*7c40*/  BSYNC B1 ;  /* 0x0000000000017941 */ /* 0x000fea0003800000 */
.L_x_309:
[----:B------:R-:W-:Y:S01]  /*7c50*/  @!P4 IMAD R51, R51, R184, R187 ;  /* 0x000000b83333c224 */ /* 0x000fe200078e02bb */
[----:B------:R-:W-:Y:S04]  /*7c60*/  BSSY B1, `(.L_x_311) ;  /* 0x0000006000017945 */ /* 0x000fe80003800000 */
[----:B------:R0:W-:Y:S01]  /*7c70*/  @!P4 STG.E.U8 desc[UR36][R10.64+0x91], R51 ;  /* 0x000091330a00c986 */ /* 0x0001e2000c101124 */
[----:B------:R-:W-:Y:S05]  /*7c80*/  @P5 BRA `(.L_x_312) ;  /* 0x00000000000c5947 */ /* 0x000fea0003800000 */
[----:B------:R-:W5:Y:S02]  /*7c90*/  LDG.E.U8 R186, desc[UR36][R190.64+0x98] ;  /* 0x00009824beba7981 */ /* 0x000f64000c1e1100 */
[----:B-----5:R-:W-:-:S05]  /*7ca0*/  PRMT R0, R186, 0x8880, RZ ;  /* 0x00008880ba007816 */ /* 0x020fca00000000ff */
[----:B------:R-:W-:-:S07]  /*7cb0*/  IMAD R187, R0, R185, RZ ;  /* 0x000000b900bb7224 */ /* 0x000fce00078e02ff */
.L_x_312:
[----:B------:R-:W-:Y:S05]  /*7cc0*/  BSYNC B1 ;  /* 0x0000000000017941 */ /* 0x000fea0003800000 */
.L_x_311:
[----:B0-----:R-:W-:Y:S01]  /*7cd0*/  @!P5 IMAD R19, R52, R184, R187 ;  /* 0x000000b83413d224 */ /* 0x001fe200078e02bb */
[----:B------:R-:W-:Y:S04]  /*7ce0*/  BSSY B1, `(.L_x_313) ;  /* 0x0000006000017945 */ /* 0x000fe80003800000 */
[----:B------:R0:W-:Y:S01]  /*7cf0*/  @!P5 STG.E.U8 desc[UR36][R6.64+0x98], R19 ;  /* 0x000098130600d986 */ /* 0x0001e2000c101124 */
[----:B------:R-:W-:Y:S05]  /*7d00*/  @P3 BRA `(.L_x_314) ;  /* 0x00000000000c3947 */ /* 0x000fea0003800000 */
[----:B------:R-:W5:Y:S02]  /*7d10*/  LDG.E.U8 R186, desc[UR36][R190.64+0x99] ;  /* 0x00009924beba7981 */ /* 0x000f64000c1e1100 */
[----:B-----5:R-:W-:-:S05]  /*7d20*/  PRMT R0, R186, 0x8880, RZ ;  /* 0x00008880ba007816 */ /* 0x020fca00000000ff */
[----:B------:R-:W-:-:S07]  /*7d30*/  IMAD R187, R0, R185, RZ ;  /* 0x000000b900bb7224 */ /* 0x000fce00078e02ff */
.L_x_314:
[----:B------:R-:W-:Y:S05]  /*7d40*/  BSYNC B1 ;  /* 0x0000000000017941 */ /* 0x000fea0003800000 */
.L_x_313:
        /* <DEDUP_REMOVED lines=8> */
[----:B------:R-:W5:Y:S02]  /*7dd0*/  LDG.E.U8 R186, desc[UR36][R168.64+0x98] ;  /* 0x00009824a8ba7981 */ /* 0x000f64000c1e1100 */
[----:B-----5:R-:W-:-:S05]  /*7de0*/  PRMT R0, R186, 0x8880, RZ ;  /* 0x00008880ba007816 */ /* 0x020fca00000000ff */
[----:B------:R-:W-:-:S07]  /*7df0*/  IMAD R187, R0, R185, RZ ;  /* 0x000000b900bb7224 */ /* 0x000fce00078e02ff */
.L_x_316:
[----:B------:R-:W-:Y:S05]  /*7e00*/  BSYNC B1 ;  /* 0x0000000000017941 */ /* 0x000fea0003800000 */
.L_x_315:
[----:B01-3--:R-:W-:Y:S01]  /*7e10*/  @!P4 IMAD R7, R54, R184, R187 ;  /* 0x000000b83607c224 */ /* 0x00bfe200078e02bb */
[----:B------:R-:W-:Y:S04]  /*7e20*/  BSSY B1, `(.L_x_317) ;  /* 0x0000006000017945 */ /* 0x000fe80003800000 */
[----:B------:R0:W-:Y:S01]  /*7e30*/  @!P4 STG.E.U8 desc[UR36][R10.64+0x98], R7 ;  /* 0x000098070a00c986 */ /* 0x0001e2000c101124 */
[----:B------:R-:W-:Y:S05]  /*7e40*/  @P0 BRA `(.L_x_318) ;  /* 0x00000000000c0947 */ /* 0x000fea0003800000 */
[----:B------:R-:W3:Y:S02]  /*7e50*/  LDG.E.U8 R186, desc[UR36][R168.64+0x99] ;  /* 0x00009924a8ba7981 */ /* 0x000ee4000c1e1100 */
[----:B---3--:R-:W-:-:S05]  /*7e60*/  PRMT R0, R186, 0x8880, RZ ;  /* 0x00008880ba007816 */ /* 0x008fca00000000ff */
[----:B------:R-:W-:-:S07]  /*7e70*/  IMAD R187, R0, R185, RZ ;  /* 0x000000b900bb7224 */ /* 0x000fce00078e02ff */
.L_x_318:
[----:B------:R-:W-:Y:S05]  /*7e80*/  BSYNC B1 ;  /* 0x0000000000017941 */ /* 0x000fea0003800000 */
.L_x_317:
[----:B------:R-:W-:Y:S01]  /*7e90*/  @!P0 IMAD R55, R55, R184, R187 ;  /* 0x000000b837378224 */ /* 0x000fe200078e02bb */
[----:B------:R-:W-:Y:S04]  /*7ea0*/  BSSY B1, `(.L_x_319) ;  /* 0x0000006000017945 */ /* 0x000fe80003800000 */
[----:B------:R1:W-:Y:S01]  /*7eb0*/  @!P0 STG.E.U8 desc[UR36][R10.64+0x99], R55 ;  /* 0x000099370a008986 */ /* 0x0003e2000c101124 */
[----:B------:R-:W-:Y:S05]  /*7ec0*/  @P5 BRA `(.L_x_320) ;  /* 0x00000000000c5947 */ /* 0x000fea0003800000 */
[----:B------:R-:W3:Y:S02]  /*7ed0*/  LDG.E.U8 R186, desc[UR36][R4.64+0x80] ;  /* 0x0000802404ba7981 */ /* 0x000ee4000c1e1100 */
[----:B---3--:R-:W-:-:S05]  /*7ee0*/  PRMT R0, R186, 0x8880, RZ ;  /* 0x00008880ba007816 */ /* 0x008fca00000000ff */
[----:B------:R-:W-:-:S07]  /*7ef0*/  IMAD R187, R0, R185, RZ ;  /* 0x000000b900bb7224 */ /* 0x000fce00078e02ff */
.L_x_320:
[----:B------:R-:W-:Y:S05]  /*7f00*/  BSYNC B1 ;  /* 0x0000000000017941 */ /* 0x000fea0003800000 */
.L_x_319:
[----:B0-----:R-:W-:Y:S01]  /*7f10*/  @!P5 IMAD R7, R24, R184, R187 ;  /* 0x000000b81807d224 */ /* 0x001fe200078e02bb */
[----:B------:R-:W-:Y:S04]  /*7f20*/  BSSY B1, `(.L_x_321) ;  /* 0x0000006000017945 */ /* 0x000fe80003800000 */
[----:B------:R0:W-:Y:S01]  /*7f30*/  @!P5 STG.E.U8 desc[UR36][R8.64+0x80], R7 ;  /* 0x000080070800d986 */ /* 0x0001e2000c101124 */
[----:B------:R-:W-:Y:S05]  /*7f40*/  @P3 BRA `(.L_x_322) ;  /* 0x00000000000c3947 */ /* 0x000fea0003800000 */
[----:B------:R-:W3:Y:S02]  /*7f50*/  LDG.E.U8 R186, desc[UR36][R4.64+0x81] ;  /* 0x0000812404ba7981 */ /* 0x000ee4000c1e1100 */
[----:B---3--:R-:W-:-:S05]  /*7f60*/  PRMT R0, R186, 0x8880, RZ ;  /* 0x00008880ba007816 */ /* 0x008fca00000000ff */
[----:B------:R-:W-:-:S07]  /*7f70*/  IMAD R187, R0, R185, RZ ;  /* 0x000000b900bb7224 */ /* 0x000fce00078e02ff */
.L_x_322:
[----:B------:R-:W-:Y:S05]  /*7f80*/  BSYNC B1 ;  /* 0x0000000000017941 */ /* 0x000fea0003800000 */
.L_x_321:
        /* <DEDUP_REMOVED lines=11> */
.L_x_324:
[----:B------:R-:W-:Y:S05]  /*8040*/  BSYNC B1 ;  /* 0x0000000000017941 */ /* 0x000fea0003800000 */
.L_x_323:
[----:B0-----:R-:W-:Y:S01]  /*8050*/  @!P5 IMAD R7, R26, R184, R187 ;  /* 0x000000b81a07d224 */ /* 0x001fe200078e02bb */
[----:B------:R-:W-:Y:S04]  /*8060*/  BSSY B1, `(.L_x_325) ;  /* 0x0000006000017945 */ /* 0x000fe80003800000 */
[----:B------:R0:W-:Y:S01]  /*8070*/  @!P5 STG.E.U8 desc[UR36][R12.64+0x80], R7 ;  /* 0x000080070c00d986 */ /* 0x0001e2000c101124 */
[----:B------:R-:W-:Y:S05]  /*8080*/  @P4 BRA `(.L_x_326) ;  /* 0x00000000000c4947 */ /* 0x000fea0003800000 */
[----:B------:R-:W5:Y:S02]  /*8090*/  LDG.E.U8 R186, desc[UR36][R14.64+0x81] ;  /* 0x000081240eba7981 */ /* 0x000f64000c1e1100 */
[----:B-----5:R-:W-:-:S05]  /*80a0*/  PRMT R0, R186, 0x8880, RZ ;  /* 0x00008880ba007816 */ /* 0x020fca00000000ff */
[----:B------:R-:W-:-:S07]  /*80b0*/  IMAD R187, R0, R185, RZ ;  /* 0x000000b900bb7224 */ /* 0x000fce00078e02ff */
.L_x_326:
[----:B------:R-:W-:Y:S05]  /*80c0*/  BSYNC B1 ;  /* 0x0000000000017941 */ /* 0x000fea0003800000 */
.L_x_325:
[----:B------:R-:W-:Y:S01]  /*80d0*/  @!P4 IMAD R27, R27, R184, R187 ;  /* 0x000000b81b1bc224 */ /* 0x000fe200078e02bb */
[----:B------:R-:W-:Y:S04]  /*80e0*/  BSSY B1, `(.L_x_327) ;  /* 0x0000006000017945 */ /* 0x000fe80003800000 */
[----:B------:R0:W-:Y:S01]  /*80f0*/  @!P4 STG.E.U8 desc[UR36][R12.64+0x81], R27 ;  /* 0x0000811b0c00c986 */ /* 0x0001e2000c101124 */
[----:B------:R-:W-:Y:S05]  /*8100*/  @P3 BRA `(.L_x_328) ;  /* 0x00000000000c3947 */ /* 0x000fea0003800000 */
[----:B------:R-:W5:Y:S02]  /*8110*/  LDG.E.U8 R186, desc[UR36][R4.64+0x88] ;  /* 0x0000882404ba7981 */ /* 0x000f64000c1e1100 */
[----:B-----5:R-:W-:-:S05]  /*8120*/  PRMT R0, R186, 0x8880, RZ ;  /* 0x00008880ba007816 */ /* 0x020fca00000000ff */
[----:B------:R-:W-:-:S07]  /*8130*/  IMAD R187, R0, R185, RZ ;  /* 0x000000b900bb7224 */ /* 0x000fce00078e02ff */
.L_x_328:
[----:B------:R-:W-:Y:S05]  /*8140*/  BSYNC B1 ;  /* 0x0000000000017941 */ /* 0x000fea0003800000 */
.L_x_327:
[----:B0-----:R-:W-:Y:S01]  /*8150*/  @!P3 IMAD R7, R28, R184, R187 ;  /* 0x000000b81c07b224 */ /* 0x001fe200078e02bb */
[----:B------:R-:W-:Y:S04]  /*8160*/  BSSY B1, `(.L_x_329) ;  /* 0x0000006000017945 */ /* 0x000fe80003800000 */
[----:B------:R0:W-:Y:S01]  /*8170*/  @!P3 STG.E.U8 desc[UR36][R8.64+0x88], R7 ;  /* 0x000088070800b986 */ /* 0x0001e2000c101124 */
[----:B------:R-:W-:Y:S05]  /*8180*/  @P0 BRA `(.L_x_330) ;  /* 0x00000000000c0947 */ /* 0x000fea0003800000 */
[----:B------:R-:W5:Y:S02]  /*8190*/  LDG.E.U8 R186, desc[UR36][R4.64+0x89] ;  /* 0x0000892404ba7981 */ /* 0x000f64000c1e1100 */
[----:B-----5:R-:W-:-:S05]  /*81a0*/  PRMT R0, R186, 0x8880, RZ ;  /* 0x00008880ba007816 */ /* 0x020fca00000000ff */
[----:B------:R-:W-:-:S07]  /*81b0*/  IMAD R187, R0, R185, RZ ;  /* 0x000000b900bb7224 */ /* 0x000fce00078e02ff */
.L_x_330:
[----:B------:R-:W-:Y:S05]  /*81c0*/  BSYNC B1 ;  /* 0x0000000000017941 */ /* 0x000fea0003800000 */
.L_x_329:
        /* <DEDUP_REMOVED lines=11> */
.L_x_332:
[----:B------:R-:W-:Y:S05]  /*8280*/  BSYNC B1 ;  /* 0x0000000000017941 */ /* 0x000fea0003800000 */
.L_x_331:
[----:B0-----:R-:W-:Y:S01]  /*8290*/  @!P4 IMAD R7, R30, R184, R187 ;  /* 0x000000b81e07c224 */ /* 0x001fe200078e02bb */
[----:B------:R-:W-:Y:S04]  /*82a0*/  BSSY B1, `(.L_x_333) ;  /* 0x0000006000017945 */ /* 0x000fe80003800000 */
[----:B------:R0:W-:Y:S01]  /*82b0*/  @!P4 STG.E.U8 desc[UR36][R12.64+0x88], R7 ;  /* 0x000088070c00c986 */ /* 0x0001e2000c101124 */
[----:B------:R-:W-:Y:S05]  /*82c0*/  @P3 BRA `(.L_x_334) ;  /* 0x00000000000c3947 */ /* 0x000fea0003800000 */
[----:B------:R-:W5:Y:S02]  /*82d0*/  LDG.E.U8 R186, desc[UR36][R14.64+0x89] ;  /* 0x000089240eba7981 */ /* 0x000f64000c1e1100 */
[----:B-----5:R-:W-:-:S05]  /*82e0*/  PRMT R0, R186, 0x8880, RZ ;  /* 0x00008880ba007816 */ /* 0x020fca00000000ff */
[----:B------:R-:W-:-:S07]  /*82f0*/  IMAD R187, R0, R185, RZ ;  /* 0x000000b900bb7224 */ /* 0x000fce00078e02ff */
.L_x_334:
[----:B------:R-:W-:Y:S05]  /*8300*/  BSYNC B1 ;  /* 0x0000000000017941 */ /* 0x000fea0003800000 */
.L_x_333:
[----:B------:R-:W-:Y:S01]  /*8310*/  @!P3 IMAD R31, R31, R184, R187 ;  /* 0x000000b81f1fb224 */ /* 0x000fe200078e02bb */
[----:B------:R-:W-:Y:S04]  /*8320*/  BSSY B1, `(.L_x_335) ;  /* 0x0000006000017945 */ /* 0x000fe80003800000 */
[----:B------:R0:W-:Y:S01]  /*8330*/  @!P3 STG.E.U8 desc[UR36][R12.64+0x89], R31 ;  /* 0x0000891f0c00b986 */ /* 0x0001e2000c101124 */
[----:B------:R-:W-:Y:S05]  /*8340*/  @P5 BRA `(.L_x_336) ;  /* 0x00000000000c5947 */ /* 0x000fea0003800000 */
[----:B------:R-:W5:Y:S02]  /*8350*/  LDG.E.U8 R186, desc[UR36][R4.64+0x90] ;  /* 0x0000902404ba7981 */ /* 0x000f64000c1e1100 */
[----:B-----5:R-:W-:-:S05]  /*8360*/  PRMT R0, R186, 0x8880, RZ ;  /* 0x00008880ba007816 */ /* 0x020fca00000000ff */
[----:B------:R-:W-:-:S07]  /*8370*/  IMAD R187, R0, R185, RZ ;  /* 0x000000b900bb7224 */ /* 0x000fce00078e02ff */
.L_x_336:
[----:B------:R-:W-:Y:S05]  /*8380*/  BSYNC B1 ;  /* 0x0000000000017941 */ /* 0x000fea0003800000 */
.L_x_335:
[----:B0-----:R-:W-:Y:S01]  /*8390*/  @!P5 IMAD R7, R32, R184, R187 ;  /* 0x000000b82007d224 */ /* 0x001fe200078e02bb */
[----:B------:R-:W-:Y:S04]  /*83a0*/  BSSY B1, `(.L_x_337) ;  /* 0x0000006000017945 */ /* 0x000fe80003800000 */
[----:B------:R0:W-:Y:S01]  /*83b0*/  @!P5 STG.E.U8 desc[UR36][R8.64+0x90], R7 ;  /* 0x000090070800d986 */ /* 0x0001e2000c101124 */
[----:B------:R-:W-:Y:S05]  /*83c0*/  @P0 BRA `(.L_x_338) ;  /* 0x00000000000c0947 */ /* 0x000fea0003800000 */
[----:B------:R-:W5:Y:S02]  /*83d0*/  LDG.E.U8 R186, desc[UR36][R4.64+0x91] ;  /* 0x0000912404ba7981 */ /* 0x000f64000c1e1100 */
[----:B-----5:R-:W-:-:S05]  /*83e0*/  PRMT R0, R186, 0x8880, RZ ;  /* 0x00008880ba007816 */ /* 0x020fca00000000ff */
[----:B------:R-:W-:-:S07]  /*83f0*/  IMAD R187, R0, R185, RZ ;  /* 0x000000b900bb7224 */ /* 0x000fce00078e02ff */
.L_x_338:
[----:B------:R-:W-:Y:S05]  /*8400*/  BSYNC B1 ;  /* 0x0000000000017941 */ /* 0x000fea0003800000 */
.L_x_337:
[C---:B------:R-:W-:Y:S01]  /*8410*/  ISETP.LT.OR P4, PT, R22.reuse, 0x91, !P2 ;  /* 0x000000911600780c */ /* 0x040fe20005781670 */
[----:B------:R-:W-:Y:S01]  /*8420*/  @!P0 IMAD R33, R33, R184, R187 ;  /* 0x000000b821218224 */ /* 0x000fe200078e02bb */
[----:B------:R-:W-:Y:S01]  /*8430*/  BSSY B1, `(.L_x_339) ;  /* 0x000000a000017945 */ /* 0x000fe20003800000 */
[C---:B------:R-:W-:Y:S02]  /*8440*/  ISETP.LT.OR P3, PT, R22.reuse, 0x92, !P2 ;  /* 0x000000921600780c */ /* 0x040fe40005761670 */
[C---:B------:R-:W-:Y:S01]  /*8450*/  ISETP.LT.OR P5, PT, R22.reuse, 0x99, !P2 ;  /* 0x000000991600780c */ /* 0x040fe200057a1670 */
[----:B------:R0:W-:Y:S01]  /*8460*/  @!P0 STG.E.U8 desc[UR36][R8.64+0x91], R33 ;  /* 0x0000912108008986 */ /* 0x0001e2000c101124 */
[C---:B------:R-:W-:Y:S02]  /*8470*/  ISETP.LT.OR P0, PT, R22.reuse, 0x99, !P1 ;  /* 0x000000991600780c */ /* 0x040fe40004f01670 */
[----:B------:R-:W-:-:S04]  /*8480*/  ISETP.LT.OR P1, PT, R22, 0x9a, !P1 ;  /* 0x0000009a1600780c */ /* 0x000fc80004f21670 */
[----:B------:R-:W-:Y:S09]  /*8490*/  @P4 BRA `(.L_x_340) ;  /* 0x00000000000c4947 */ /* 0x000ff20003800000 */
[----:B------:R-:W5:Y:S02]  /*84a0*/  LDG.E.U8 R186, desc[UR36][R14.64+0x90] ;  /* 0x000090240eba7981 */ /* 0x000f64000c1e1100 */
[----:B-----5:R-:W-:-:S05]  /*84b0*/  PRMT R0, R186, 0x8880, RZ ;  /* 0x00008880ba007816 */ /* 0x020fca00000000ff */
[----:B------:R-:W-:-:S07]  /*84c0*/  IMAD R187, R0, R185, RZ ;  /* 0x000000b900bb7224 */ /* 0x000fce00078e02ff */
.L_x_340:
[----:B------:R-:W-:Y:S05]  /*84d0*/  BSYNC B1 ;  /* 0x0000000000017941 */ /* 0x000fea0003800000 */
.L_x_339:
[----:B0-----:R-:W-:Y:S01]  /*84e0*/  @!P4 IMAD R7, R34, R184, R187 ;  /* 0x000000b82207c224 */ /* 0x001fe200078e02bb */
[----:B------:R-:W-:Y:S04]  /*84f0*/  BSSY B1, `(.L_x_341) ;  /* 0x0000006000017945 */ /* 0x000fe80003800000 */
[----:B------:R0:W-:Y:S01]  /*8500*/  @!P4 STG.E.U8 desc[UR36][R12.64+0x90], R7 ;  /* 0x000090070c00c986 */ /* 0x0001e2000c101124 */
[----:B------:R-:W-:Y:S05]  /*8510*/  @P3 BRA `(.L_x_342) ;  /* 0x00000000000c3947 */ /* 0x000fea0003800000 */
[----:B------:R-:W5:Y:S02]  /*8520*/  LDG.E.U8 R186, desc[UR36][R14.64+0x91] ;  /* 0x000091240eba7981 */ /* 0x000f64000c1e1100 */
[----:B-----5:R-:W-:-:S05]  /*8530*/  PRMT R0, R186, 0x8880, RZ ;  /* 0x00008880ba007816 */ /* 0x020fca00000000ff */
[----:B------:R-:W-:-:S07]  /*8540*/  IMAD R187, R0, R185, RZ ;  /* 0x000000b900bb7224 */ /* 0x000fce00078e02ff */
.L_x_342:
[----:B------:R-:W-:Y:S05]  /*8550*/  BSYNC B1 ;  /* 0x0000000000017941 */ /* 0x000fea0003800000 */
.L_x_341:
[----:B------:R-:W-:Y:S01]  /*8560*/  @!P3 IMAD R35, R35, R184, R187 ;  /* 0x000000b82323b224 */ /* 0x000fe200078e02bb */
[----:B------:R-:W-:Y:S04]  /*8570*/  BSSY B1, `(.L_x_343) ;  /* 0x0000006000017945 */ /* 0x000fe80003800000 */
[----:B------:R0:W-:Y:S01]  /*8580*/  @!P3 STG.E.U8 desc[UR36][R12.64+0x91], R35 ;  /* 0x000091230c00b986 */ /* 0x0001e2000c101124 */
[----:B------:R-:W-:Y:S05]  /*8590*/  @P0 BRA `(.L_x_344) ;  /* 0x00000000000c0947 */ /* 0x000fea0003800000 */
[----:B------:R-:W5:Y:S02]  /*85a0*/  LDG.E.U8 R186, desc[UR36][R4.64+0x98] ;  /* 0x0000982404ba7981 */ /* 0x000f64000c1e1100 */
[----:B-----5:R-:W-:-:S05]  /*85b0*/  PRMT R0, R186, 0x8880, RZ ;  /* 0x00008880ba007816 */ /* 0x020fca00000000ff */
[----:B------:R-:W-:-:S07]  /*85c0*/  IMAD R187, R0, R185, RZ ;  /* 0x000000b900bb7224 */ /* 0x000fce00078e02ff */
.L_x_344:
[----:B------:R-:W-:Y:S05]  /*85d0*/  BSYNC B1 ;  /* 0x0000000000017941 */ /* 0x000fea0003800000 */
.L_x_343:
[----:B0-----:R-:W-:Y:S01]  /*85e0*/  @!P0 IMAD R7, R36, R184, R187 ;  /* 0x000000b824078224 */ /* 0x001fe200078e02bb */
[----:B------:R-:W-:Y:S04]  /*85f0*/  BSSY B1, `(.L_x_345) ;  /* 0x0000006000017945 */ /* 0x000fe80003800000 */
[----:B------:R0:W-:Y:S01]  /*8600*/  @!P0 STG.E.U8 desc[UR36][R8.64+0x98], R7 ;  /* 0x0000980708008986 */ /* 0x0001e2000c101124 */
[----:B------:R-:W-:Y:S05]  /*8610*/  @P1 BRA `(.L_x_346) ;  /* 0x00000000000c1947 */ /* 0x000fea0003800000 */
[----:B------:R-:W5:Y:S02]  /*8620*/  LDG.E.U8 R186, desc[UR36][R4.64+0x99] ;  /* 0x0000992404ba7981 */ /* 0x000f64000c1e1100 */
[----:B-----5:R-:W-:-:S05]  /*8630*/  PRMT R0, R186, 0x8880, RZ ;  /* 0x00008880ba007816 */ /* 0x020fca00000000ff */
[----:B------:R-:W-:-:S07]  /*8640*/  IMAD R187, R0, R185, RZ ;  /* 0x000000b900bb7224 */ /* 0x000fce00078e02ff */
.L_x_346:
[----:B------:R-:W-:Y:S05]  /*8650*/  BSYNC B1 ;  /* 0x0000000000017941 */ /* 0x000fea0003800000 */
.L_x_345:
[----:B------:R-:W-:Y:S01]  /*8660*/  @!P1 IMAD R37, R37, R184, R187 ;  /* 0x000000b825259224 */ /* 0x000fe200078e02bb */
[----:B------:R-:W-:Y:S04]  /*8670*/  BSSY B1, `(.L_x_347) ;  /* 0x0000006000017945 */ /* 0x000fe80003800000 */
[----:B------:R0:W-:Y:S01]  /*8680*/  @!P1 STG.E.U8 desc[UR36][R8.64+0x99], R37 ;  /* 0x0000992508009986 */ /* 0x0001e2000c101124 */
[----:B------:R-:W-:Y:S05]  /*8690*/  @P5 BRA `(.L_x_348) ;  /* 0x00000000000c5947 */ /* 0x000fea0003800000 */
[----:B------:R-:W5:Y:S02]  /*86a0*/  LDG.E.U8 R186, desc[UR36][R14.64+0x98] ;  /* 0x000098240eba7981 */ /* 0x000f64000c1e1100 */
[----:B-----5:R-:W-:-:S05]  /*86b0*/  PRMT R0, R186, 0x8880, RZ ;  /* 0x00008880ba007816 */ /* 0x020fca00000000ff */
[----:B------:R-:W-:-:S07]  /*86c0*/  IMAD R187, R0, R185, RZ ;  /* 0x000000b900bb7224 */ /* 0x000fce00078e02ff */
.L_x_348:
[----:B------:R-:W-:Y:S05]  /*86d0*/  BSYNC B1 ;  /* 0x0000000000017941 */ /* 0x000fea0003800000 */
.L_x_347:
[----:B------:R-:W-:Y:S01]  /*86e0*/  @!P5 IMAD R5, R38, R184, R187 ;  /* 0x000000b82605d224 */ /* 0x000fe200078e02bb */
[----:B------:R-:W-:Y:S01]  /*86f0*/  ISETP.LT.OR P2, PT, R22, 0x9a, !P2 ;  /* 0x0000009a1600780c */ /* 0x000fe20005741670 */
[----:B------:R-:W-:Y:S03]  /*8700*/  BSSY B1, `(.L_x_349) ;  /* 0x0000006000017945 */ /* 0x000fe60003800000 */
[----:B------:R0:W-:Y:S09]  /*8710*/  @!P5 STG.E.U8 desc[UR36][R12.64+0x98], R5 ;  /* 0x000098050c00d986 */ /* 0x0001f2000c101124 */
[----:B------:R-:W-:Y:S05]  /*8720*/  @P2 BRA `(.L_x_350) ;  /* 0x00000000000c2947 */ /* 0x000fea0003800000 */
[----:B------:R-:W5:Y:S02]  /*8730*/  LDG.E.U8 R186, desc[UR36][R14.64+0x99] ;  /* 0x000099240eba7981 */ /* 0x000f64000c1e1100 */
[----:B-----5:R-:W-:-:S05]  /*8740*/  PRMT R0, R186, 0x8880, RZ ;  /* 0x00008880ba007816 */ /* 0x020fca00000000ff */
[----:B------:R-:W-:-:S07]  /*8750*/  IMAD R187, R0, R185, RZ ;  /* 0x000000b900bb7224 */ /* 0x000fce00078e02ff */
.L_x_350:
[----:B------:R-:W-:Y:S05]  /*8760*/  BSYNC B1 ;  /* 0x0000000000017941 */ /* 0x000fea0003800000 */
.L_x_349:
[----:B------:R-:W-:Y:S01]  /*8770*/  IMAD R39, R39, R184, R187 ;  /* 0x000000b827277224 */ /* 0x000fe200078e02bb */
[----:B------:R-:W-:Y:S06]  /*8780*/  @P2 BRA `(.L_x_351) ;  /* 0x0000001c00982947 */ /* 0x000fec0003800000 */
[----:B------:R0:W-:Y:S01]  /*8790*/  STG.E.U8 desc[UR36][R12.64+0x99], R39 ;  /* 0x000099270c007986 */ /* 0x0001e2000c101124 */
[----:B------:R-:W-:Y:S05]  /*87a0*/  BRA `(.L_x_351) ;  /* 0x0000001c00907947 */ /* 0x000fea0003800000 */
.L_x_30:
[C---:B------:R-:W-:Y:S02]  /*87b0*/  ISETP.GE.AND P2, PT, R0.reuse, 0x1, PT ;  /* 0x000000010000780c */ /* 0x040fe40003f46270 */
[----:B------:R-:W-:Y:S02]  /*87c0*/  ISETP.GE.AND P3, PT, R0, 0x9, PT ;  /* 0x000000090000780c */ /* 0x000fe40003f66270 */
[C---:B------:R-:W-:Y:S02]  /*87d0*/  ISETP.LT.OR P0, PT, R22.reuse, 0x1, !P2 ;  /* 0x000000011600780c */ /* 0x040fe40005701670 */
[C---:B------:R-:W-:Y:S02]  /*87e0*/  ISETP.LT.OR P5, PT, R22.reuse, 0x2, !P2 ;  /* 0x000000021600780c */ /* 0x040fe400057a1670 */
[C---:B------:R-:W-:Y:S02]  /*87f0*/  ISETP.LT.OR P1, PT, R22.reuse, 0x1, !P3 ;  /* 0x000000011600780c */ /* 0x040fe40005f21670 */
[----:B------:R-:W-:-:S07]  /*8800*/  ISETP.LT.OR P4, PT, R22, 0x2, !P3 ;  /* 0x000000021600780c */ /* 0x000fce0005f81670 */
[-C--:B------:R-:W-:Y:S02]  /*8810*/  @!P0 IMAD R5, R168, R184.reuse, RZ ;  /* 0x000000b8a8058224 */ /* 0x080fe400078e02ff */
[-C--:B------:R-:W-:Y:S02]  /*8820*/  @!P5 IMAD R169, R169, R184.reuse, RZ ;  /* 0x000000b8a9a9d224 */ /* 0x080fe400078e02ff */
[-C--:B------:R-:W-:Y:S01]  /*8830*/  @!P1 IMAD R15, R170, R184.reuse, RZ ;  /* 0x000000b8aa0f9224 */ /* 0x080fe200078e02ff */
[----:B------:R0:W-:Y:S01]  /*8840*/  @!P0 STG.E.U8 desc[UR36][R6.64], R5 ;  /* 0x0000000506008986 */ /* 0x0001e2000c101124 */
[C---:B------:R-:W-:Y:S01]  /*8850*/  ISETP.LT.OR P0, PT, R22.reuse, 0x9, !P2 ;  /* 0x000000091600780c */ /* 0x040fe20005701670 */
[----:B------:R-:W-:Y:S02]  /*8860*/  @!P4 IMAD R171, R171, R184, RZ ;  /* 0x000000b8ababc224 */ /* 0x000fe400078e02ff */
[----:B------:R-:W-:Y:S01]  /*8870*/  @!P5 STG.E.U8 desc[UR36][R6.64+0x1], R169 ;  /* 0x000001a90600d986 */ /* 0x000fe2000c101124 */
[----:B------:R-:W-:-:S03]  /*8880*/  ISETP.LT.OR P5, PT, R22, 0xa, !P2 ;  /* 0x0000000a1600780c */ /* 0x000fc600057a1670 */
[----:B------:R1:W-:Y:S01]  /*8890*/  @!P1 STG.E.U8 desc[UR36][R10.64], R15 ;  /* 0x0000000f0a009986 */ /* 0x0003e2000c101124 */
[----:B------:R-:W-:-:S03]  /*88a0*/  ISETP.LT.OR P1, PT, R22, 0x9, !P3 ;  /* 0x000000091600780c */ /* 0x000fc60005f21670 */
[----:B------:R-:W-:Y:S01]  /*88b0*/  @!P4 STG.E.U8 desc[UR36][R10.64+0x1], R171 ;  /* 0x000001ab0a00c986 */ /* 0x000fe2000c101124 */
[----:B------:R-:W-:Y:S01]  /*88c0*/  ISETP.LT.OR P4, PT, R22, 0xa, !P3 ;  /* 0x0000000a1600780c */ /* 0x000fe20005f81670 */
[----:B------:R-:W-:-:S04]  /*88d0*/  @!P0 IMAD R19, R172, R184, RZ ;  /* 0x000000b8ac138224 */ /* 0x000fc800078e02ff */
[-C--:B------:R-:W-:Y:S01]  /*88e0*/  @!P5 IMAD R173, R173, R184.reuse, RZ ;  /* 0x000000b8adadd224 */ /* 0x080fe200078e02ff */
[----:B------:R2:W-:Y:S01]  /*88f0*/  @!P0 STG.E.U8 desc[UR36][R6.64+0x8], R19 ;  /* 0x0000081306008986 */ /* 0x0005e2000c101124 */
[----:B------:R-:W-:Y:S02]  /*8900*/  ISETP.LT.OR P0, PT, R22, 0x11, !P2 ;  /* 0x000000111600780c */ /* 0x000fe40005701670 */
[-C--:B0-----:R-:W-:Y:S01]  /*8910*/  @!P1 IMAD R5, R174, R184.reuse, RZ ;  /* 0x000000b8ae059224 */ /* 0x081fe200078e02ff */
[----:B------:R-:W-:Y:S01]  /*8920*/  @!P5 STG.E.U8 desc[UR36][R6.64+0x9], R173 ;  /* 0x000009ad0600d986 */ /* 0x000fe2000c101124 */
[C---:B------:R-:W-:Y:S02]  /*8930*/  ISETP.LT.OR P5, PT, R22.reuse, 0x12, !P2 ;  /* 0x000000121600780c */ /* 0x040fe400057a1670 */
[----:B------:R-:W-:Y:S01]  /*8940*/  @!P4 IMAD R175, R175, R184, RZ ;  /* 0x000000b8afafc224 */ /* 0x000fe200078e02ff */
[----:B------:R0:W-:Y:S01]  /*8950*/  @!P1 STG.E.U8 desc[UR36][R10.64+0x8], R5 ;  /* 0x000008050a009986 */ /* 0x0001e2000c101124 */
[----:B------:R-:W-:-:S03]  /*8960*/  ISETP.LT.OR P1, PT, R22, 0x11, !P3 ;  /* 0x000000111600780c */ /* 0x000fc60005f21670 */
[----:B------:R-:W-:Y:S01]  /*8970*/  @!P4 STG.E.U8 desc[UR36][R10.64+0x9], R175 ;  /* 0x000009af0a00c986 */ /* 0x000fe2000c101124 */
[----:B------:R-:W-:Y:S01]  /*8980*/  ISETP.LT.OR P4, PT, R22, 0x12, !P3 ;  /* 0x000000121600780c */ /* 0x000fe20005f81670 */
[----:B-1----:R-:W-:-:S04]  /*8990*/  @!P0 IMAD R15, R176, R184, RZ ;  /* 0x000000b8b00f8224 */ /* 0x002fc800078e02ff */
[-C--:B------:R-:W-:Y:S01]  /*89a0*/  @!P5 IMAD R177, R177, R184.reuse, RZ ;  /* 0x000000b8b1b1d224 */ /* 0x080fe200078e02ff */
[----:B------:R1:W-:Y:S01]  /*89b0*/  @!P0 STG.E.U8 desc[UR36][R6.64+0x10], R15 ;  /* 0x0000100f06008986 */ /* 0x0003e2000c101124 */
[----:B------:R-:W-:Y:S02]  /*89c0*/  ISETP.LT.OR P0, PT, R22, 0x19, !P2 ;  /* 0x000000191600780c */ /* 0x000fe40005701670 */
[-C--:B--2---:R-:W-:Y:S01]  /*89d0*/  @!P1 IMAD R19, R178, R184.reuse, RZ ;  /* 0x000000b8b2139224 */ /* 0x084fe200078e02ff */
[----:B------:R-:W-:Y:S01]  /*89e0*/  @!P5 STG.E.U8 desc[UR36][R6.64+0x11], R177 ;  /* 0x000011b10600d986 */ /* 0x000fe2000c101124 */
[----:B------:R-:W-:Y:S02]  /*89f0*/  ISETP.LT.OR P5, PT, R22, 0x1a, !P2 ;  /* 0x0000001a1600780c */ /* 0x000fe400057a1670 */
[----:B------:R-:W-:Y:S01]  /*8a00*/  @!P4 IMAD R179, R179, R184, RZ ;  /* 0x000000b8b3b3c224 */ /* 0x000fe200078e02ff */
[----:B------:R2:W-:Y:S01]  /*8a10*/  @!P1 STG.E.U8 desc[UR36][R10.64+0x10], R19 ;  /* 0x000010130a009986 */ /* 0x0005e2000c101124 */
[----:B------:R-:W-:-:S03]  /*8a20*/  ISETP.GE.AND P1, PT, R0, 0x81, PT ;  /* 0x000000810000780c */ /* 0x000fc60003f26270 */
[----:B------:R-:W-:Y:S01]  /*8a30*/  @!P4 STG.E.U8 desc[UR36][R10.64+0x11], R179 ;  /* 0x000011b30a00c986 */ /* 0x000fe2000c101124 */
[----:B------:R-:W-:Y:S01]  /*8a40*/  ISETP.LT.OR P4, PT, R22, 0x19, !P3 ;  /* 0x000000191600780c */ /* 0x000fe20005f81670 */
[----:B0-----:R-:W-:-:S04]  /*8a50*/  @!P0 IMAD R5, R180, R184, RZ ;  /* 0x000000b8b4058224 */ /* 0x001fc800078e02ff */
[----:B------:R-:W-:Y:S01]  /*8a60*/  @!P5 IMAD R181, R181, R184, RZ ;  /* 0x000000b8b5b5d224 */ /* 0x000fe200078e02ff */
[----:B------:R0:W-:Y:S01]  /*8a70*/  @!P0 STG.E.U8 desc[UR36][R6.64+0x18], R5 ;  /* 0x0000180506008986 */ /* 0x0001e2000c101124 */
[----:B------:R-:W-:-:S03]  /*8a80*/  ISETP.LT.OR P0, PT, R22, 0x1a, !P3 ;  /* 0x0000001a1600780c */ /* 0x000fc60005f01670 */
[----:B------:R-:W-:Y:S01]  /*8a90*/  @!P5 STG.E.U8 desc[UR36][R6.64+0x19], R181 ;  /* 0x000019b50600d986 */ /* 0x000fe2000c101124 */
[----:B------:R-:W-:Y:S02]  /*8aa0*/  ISETP.LT.OR P5, PT, R22, 0x1, !P1 ;  /* 0x000000011600780c */ /* 0x000fe40004fa1670 */
[----:B-1----:R-:W-:-:S05]  /*8ab0*/  @!P4 IMAD R15, R182, R184, RZ ;  /* 0x000000b8b60fc224 */ /* 0x002fca00078e02ff */
[----:B------:R1:W-:Y:S01]  /*8ac0*/  @!P4 STG.E.U8 desc[UR36][R10.64+0x18], R15 ;  /* 0x0000180f0a00c986 */ /* 0x0003e2000c101124 */
[----:B------:R-:W-:Y:S01]  /*8ad0*/  ISETP.LT.OR P4, PT, R22, 0x2, !P1 ;  /* 0x000000021600780c */ /* 0x000fe20004f81670 */
[----:B------:R-:W-:-:S04]  /*8ae0*/  @!P0 IMAD R183, R183, R184, RZ ;  /* 0x000000b8b7b78224 */ /* 0x000fc800078e02ff */
[----:B--2---:R-:W-:Y:S01]  /*8af0*/  @!P5 IMAD R19, R152, R184, RZ ;  /* 0x000000b89813d224 */ /* 0x004fe200078e02ff */
[----:B------:R-:W-:Y:S01]  /*8b00*/  @!P0 STG.E.U8 desc[UR36][R10.64+0x19], R183 ;  /* 0x000019b70a008986 */ /* 0x000fe2000c101124 */
[----:B------:R-:W-:-:S03]  /*8b10*/  ISETP.GE.AND P0, PT, R0, 0x89, PT ;  /* 0x000000890000780c */ /* 0x000fc60003f06270 */
[----:B------:R-:W-:Y:S01]  /*8b20*/  @!P5 STG.E.U8 desc[UR36][R8.64], R19 ;  /* 0x000000130800d986 */ /* 0x000fe2000c101124 */
[----:B------:R-:W-:Y:S02]  /*8b30*/  ISETP.LT.OR P5, PT, R22, 0x1, !P0 ;  /* 0x000000011600780c */ /* 0x000fe400047a1670 */
[----:B------:R-:W-:-:S05]  /*8b40*/  @!P4 IMAD R153, R153, R184, RZ ;  /* 0x000000b89999c224 */ /* 0x000fca00078e02ff */
[----:B------:R-:W-:Y:S01]  /*8b50*/  @!P4 STG.E.U8 desc[UR36][R8.64+0x1], R153 ;  /* 0x000001990800c986 */ /* 0x000fe2000c101124 */
[----:B------:R-:W-:-:S05]  /*8b60*/  ISETP.LT.OR P4, PT, R22, 0x2, !P0 ;  /* 0x000000021600780c */ /* 0x000fca0004781670 */
[----:B0-----:R-:W-:-:S05]  /*8b70*/  @!P5 IMAD R5, R154, R184, RZ ;  /* 0x000000b89a05d224 */ /* 0x001fca00078e02ff */
[----:B------:R0:W-:Y:S01]  /*8b80*/  @!P5 STG.E.U8 desc[UR36][R12.64], R5 ;  /* 0x000000050c00d986 */ /* 0x0001e2000c101124 */
[----:B------:R-:W-:Y:S02]  /*8b90*/  ISETP.LT.OR P5, PT, R22, 0x9, !P1 ;  /* 0x000000091600780c */ /* 0x000fe40004fa1670 */
[----:B------:R-:W-:-:S05]  /*8ba0*/  @!P4 IMAD R155, R155, R184, RZ ;  /* 0x000000b89b9bc224 */ /* 0x000fca00078e02ff */
[----:B------:R-:W-:Y:S01]  /*8bb0*/  @!P4 STG.E.U8 desc[UR36][R12.64+0x1], R155 ;  /* 0x0000019b0c00c986 */ /* 0x000fe2000c101124 */
[----:B------:R-:W-:-:S05]  /*8bc0*/  ISETP.LT.OR P4, PT, R22, 0xa, !P1 ;  /* 0x0000000a1600780c */ /* 0x000fca0004f81670 */
[----:B-1----:R-:W-:-:S05]  /*8bd0*/  @!P5 IMAD R15, R156, R184, RZ ;  /* 0x000000b89c0fd224 */ /* 0x002fca00078e02ff */
[----:B------:R1:W-:Y:S01]  /*8be0*/  @!P5 STG.E.U8 desc[UR36][R8.64+0x8], R15 ;  /* 0x0000080f0800d986 */ /* 0x0003e2000c101124 */
        /* <DEDUP_REMOVED lines=354> */
[C---:B------:R-:W-:Y:S02]  /*a210*/  ISETP.LT.OR P5, PT, R22.reuse, 0x99, !P2 ;  /* 0x000000991600780c */ /* 0x040fe400057a1670 */
[----:B------:R-:W-:Y:S01]  /*a220*/  ISETP.LT.OR P2, PT, R22, 0x9a, !P2 ;  /* 0x0000009a1600780c */ /* 0x000fe20005741670 */
[----:B------:R-:W-:-:S05]  /*a230*/  @!P4 IMAD R51, R51, R184, RZ ;  /* 0x000000b83333c224 */ /* 0x000fca00078e02ff */
[----:B------:R-:W-:Y:S01]  /*a240*/  @!P4 STG.E.U8 desc[UR36][R10.64+0x91], R51 ;  /* 0x000091330a00c986 */ /* 0x000fe2000c101124 */
[C---:B------:R-:W-:Y:S02]  /*a250*/  ISETP.LT.OR P4, PT, R22.reuse, 0x99, !P3 ;  /* 0x000000991600780c */ /* 0x040fe40005f81670 */
[----:B------:R-:W-:Y:S02]  /*a260*/  ISETP.LT.OR P3, PT, R22, 0x9a, !P3 ;  /* 0x0000009a1600780c */ /* 0x000fe40005f61670 */
[-C--:B-1----:R-:W-:Y:S02]  /*a270*/  @!P5 IMAD R15, R52, R184.reuse, RZ ;  /* 0x000000b8340fd224 */ /* 0x082fe400078e02ff */
[----:B------:R-:W-:-:S03]  /*a280*/  @!P2 IMAD R53, R53, R184, RZ ;  /* 0x000000b83535a224 */ /* 0x000fc600078e02ff */
[----:B------:R-:W-:Y:S01]  /*a290*/  @!P5 STG.E.U8 desc[UR36][R6.64+0x98], R15 ;  /* 0x0000980f0600d986 */ /* 0x000fe2000c101124 */
[----:B------:R-:W-:-:S03]  /*a2a0*/  ISETP.LT.OR P5, PT, R22, 0x81, !P1 ;  /* 0x000000811600780c */ /* 0x000fc60004fa1670 */
[----:B------:R1:W-:Y:S01]  /*a2b0*/  @!P2 STG.E.U8 desc[UR36][R6.64+0x99], R53 ;  /* 0x000099350600a986 */ /* 0x0003e2000c101124 */
[----:B------:R-:W-:Y:S01]  /*a2c0*/  ISETP.LT.OR P2, PT, R22, 0x82, !P1 ;  /* 0x000000821600780c */ /* 0x000fe20004f41670 */
[-C--:B0-----:R-:W-:Y:S02]  /*a2d0*/  @!P4 IMAD R5, R54, R184.reuse, RZ ;  /* 0x000000b83605c224 */ /* 0x081fe400078e02ff */
[----:B------:R-:W-:-:S03]  /*a2e0*/  @!P3 IMAD R55, R55, R184, RZ ;  /* 0x000000b83737b224 */ /* 0x000fc600078e02ff */
[----:B------:R0:W-:Y:S01]  /*a2f0*/  @!P4 STG.E.U8 desc[UR36][R10.64+0x98], R5 ;  /* 0x000098050a00c986 */ /* 0x0001e2000c101124 */
[----:B------:R-:W-:Y:S02]  /*a300*/  ISETP.LT.OR P4, PT, R22, 0x81, !P0 ;  /* 0x000000811600780c */ /* 0x000fe40004781670 */
[-C--:B------:R-:W-:Y:S01]  /*a310*/  @!P5 IMAD R19, R24, R184.reuse, RZ ;  /* 0x000000b81813d224 */ /* 0x080fe200078e02ff */
[----:B------:R2:W-:Y:S01]  /*a320*/  @!P3 STG.E.U8 desc[UR36][R10.64+0x99], R55 ;  /* 0x000099370a00b986 */ /* 0x0005e2000c101124 */
[C---:B------:R-:W-:Y:S02]  /*a330*/  ISETP.LT.OR P3, PT, R22.reuse, 0x82, !P0 ;  /* 0x000000821600780c */ /* 0x040fe40004761670 */
[----:B------:R-:W-:Y:S01]  /*a340*/  @!P2 IMAD R25, R25, R184, RZ ;  /* 0x000000b81919a224 */ /* 0x000fe200078e02ff */
[----:B------:R-:W-:Y:S01]  /*a350*/  @!P5 STG.E.U8 desc[UR36][R8.64+0x80], R19 ;  /* 0x000080130800d986 */ /* 0x000fe2000c101124 */
[----:B------:R-:W-:-:S03]  /*a360*/  ISETP.LT.OR P5, PT, R22, 0x89, !P1 ;  /* 0x000000891600780c */ /* 0x000fc60004fa1670 */
[----:B------:R-:W-:Y:S01]  /*a370*/  @!P2 STG.E.U8 desc[UR36][R8.64+0x81], R25 ;  /* 0x000081190800a986 */ /* 0x000fe2000c101124 */
[----:B------:R-:W-:Y:S01]  /*a380*/  ISETP.LT.OR P2, PT, R22, 0x8a, !P1 ;  /* 0x0000008a1600780c */ /* 0x000fe20004f41670 */
[----:B-1----:R-:W-:-:S04]  /*a390*/  @!P4 IMAD R7, R26, R184, RZ ;  /* 0x000000b81a07c224 */ /* 0x002fc800078e02ff */
        /* <DEDUP_REMOVED lines=11> */
[----:B------:R-:W-:-:S04]  /*a450*/  @!P4 IMAD R31, R31, R184, RZ ;  /* 0x000000b81f1fc224 */ /* 0x000fc800078e02ff */
[-C--:B--2---:R-:W-:Y:S01]  /*a460*/  @!P3 IMAD R11, R30, R184.reuse, RZ ;  /* 0x000000b81e0bb224 */ /* 0x084fe200078e02ff */
[----:B------:R-:W-:Y:S01]  /*a470*/  @!P4 STG.E.U8 desc[UR36][R12.64+0x89], R31 ;  /* 0x0000891f0c00c986 */ /* 0x000fe2000c101124 */
[----:B------:R-:W-:Y:S02]  /*a480*/  ISETP.LT.OR P4, PT, R22, 0x92, !P0 ;  /* 0x000000921600780c */ /* 0x000fe40004781670 */
[-C--:B-1----:R-:W-:Y:S01]  /*a490*/  @!P5 IMAD R7, R32, R184.reuse, RZ ;  /* 0x000000b82007d224 */ /* 0x082fe200078e02ff */
[----:B------:R-:W-:Y:S01]  /*a4a0*/  @!P3 STG.E.U8 desc[UR36][R12.64+0x88], R11 ;  /* 0x0000880b0c00b986 */ /* 0x000fe2000c101124 */
[C---:B------:R-:W-:Y:S02]  /*a4b0*/  ISETP.LT.OR P3, PT, R22.reuse, 0x91, !P0 ;  /* 0x000000911600780c */ /* 0x040fe40004761670 */
[----:B------:R-:W-:Y:S01]  /*a4c0*/  @!P2 IMAD R33, R33, R184, RZ ;  /* 0x000000b82121a224 */ /* 0x000fe200078e02ff */
[----:B------:R1:W-:Y:S01]  /*a4d0*/  @!P5 STG.E.U8 desc[UR36][R8.64+0x90], R7 ;  /* 0x000090070800d986 */ /* 0x0003e2000c101124 */
[----:B------:R-:W-:-:S02]  /*a4e0*/  ISETP.LT.OR P5, PT, R22, 0x99, !P0 ;  /* 0x000000991600780c */ /* 0x000fc400047a1670 */
[C---:B------:R-:W-:Y:S01]  /*a4f0*/  ISETP.LT.OR P0, PT, R22.reuse, 0x9a, !P0 ;  /* 0x0000009a1600780c */ /* 0x040fe20004701670 */
[----:B------:R2:W-:Y:S01]  /*a500*/  @!P2 STG.E.U8 desc[UR36][R8.64+0x91], R33 ;  /* 0x000091210800a986 */ /* 0x0005e2000c101124 */
[C---:B------:R-:W-:Y:S01]  /*a510*/  ISETP.LT.OR P2, PT, R22.reuse, 0x99, !P1 ;  /* 0x000000991600780c */ /* 0x040fe20004f41670 */
[----:B------:R-:W-:Y:S01]  /*a520*/  @!P4 IMAD R35, R35, R184, RZ ;  /* 0x000000b82323c224 */ /* 0x000fe200078e02ff */
[----:B------:R-:W-:-:S03]  /*a530*/  ISETP.LT.OR P1, PT, R22, 0x9a, !P1 ;  /* 0x0000009a1600780c */ /* 0x000fc60004f21670 */
[-C--:B0-----:R-:W-:Y:S01]  /*a540*/  @!P3 IMAD R5, R34, R184.reuse, RZ ;  /* 0x000000b82205b224 */ /* 0x081fe200078e02ff */
[----:B------:R2:W-:Y:S03]  /*a550*/  @!P4 STG.E.U8 desc[UR36][R12.64+0x91], R35 ;  /* 0x000091230c00c986 */ /* 0x0005e6000c101124 */
[-C--:B-1----:R-:W-:Y:S01]  /*a560*/  @!P5 IMAD R7, R38, R184.reuse, RZ ;  /* 0x000000b82607d224 */ /* 0x082fe200078e02ff */
[----:B------:R2:W-:Y:S01]  /*a570*/  @!P3 STG.E.U8 desc[UR36][R12.64+0x90], R5 ;  /* 0x000090050c00b986 */ /* 0x0005e2000c101124 */
[-C--:B------:R-:W-:Y:S02]  /*a580*/  @!P0 IMAD R39, R39, R184.reuse, RZ ;  /* 0x000000b827278224 */ /* 0x080fe400078e02ff */
[-C--:B------:R-:W-:Y:S02]  /*a590*/  @!P2 IMAD R11, R36, R184.reuse, RZ ;  /* 0x000000b8240ba224 */ /* 0x080fe400078e02ff */
[----:B------:R-:W-:-:S03]  /*a5a0*/  @!P1 IMAD R37, R37, R184, RZ ;  /* 0x000000b825259224 */ /* 0x000fc600078e02ff */
[----:B------:R2:W-:Y:S04]  /*a5b0*/  @!P2 STG.E.U8 desc[UR36][R8.64+0x98], R11 ;  /* 0x0000980b0800a986 */ /* 0x0005e8000c101124 */
[----:B------:R2:W-:Y:S04]  /*a5c0*/  @!P1 STG.E.U8 desc[UR36][R8.64+0x99], R37 ;  /* 0x0000992508009986 */ /* 0x0005e8000c101124 */
[----:B------:R2:W-:Y:S04]  /*a5d0*/  @!P5 STG.E.U8 desc[UR36][R12.64+0x98], R7 ;  /* 0x000098070c00d986 */ /* 0x0005e8000c101124 */
[----:B------:R2:W-:Y:S02]  /*a5e0*/  @!P0 STG.E.U8 desc[UR36][R12.64+0x99], R39 ;  /* 0x000099270c008986 */ /* 0x0005e4000c101124 */
.L_x_351:
[----:B------:R-:W-:Y:S05]  /*a5f0*/  BSYNC B0 ;  /* 0x0000000000007941 */ /* 0x000fea0003800000 */
.L_x_29:
[----:B------:R-:W-:Y:S01]  /*a600*/  ULDC UR4, c[0x0][0xc] ;  /* 0x0000030000047ab9 */ /* 0x000fe20000000800 */
[----:B------:R-:W-:Y:S01]  /*a610*/  ULDC UR5, c[0x0][0x10] ;  /* 0x0000040000057ab9 */ /* 0x000fe20000000800 */
[----:B0-2---:R-:W0:Y:S01]  /*a620*/  LDC R7, c[0x0][0x14] ;  /* 0x00000500ff077b82 */ /* 0x005e220000000800 */
[----:B------:R-:W-:Y:S01]  /*a630*/  UIMAD.WIDE.U32 UR4, UR4, UR5, URZ ;  /* 0x00000005040472a5 */ /* 0x000fe2000f8e003f */
[----:B------:R-:W-:Y:S01]  /*a640*/  IMAD.MOV.U32 R4, RZ, RZ, R17 ;  /* 0x000000ffff047224 */ /* 0x000fe200078e0011 */
[----:B------:R-:W-:Y:S01]  /*a650*/  PRMT R0, RZ, 0x7610, R0 ;  /* 0x00007610ff007816 */ /* 0x000fe20000000000 */
[----:B------:R-:W-:Y:S02]  /*a660*/  IMAD.MOV.U32 R5, RZ, RZ, R16 ;  /* 0x000000ffff057224 */ /* 0x000fe400078e0010 */
[----:B------:R-:W-:Y:S02]  /*a670*/  IMAD.MOV.U32 R22, RZ, RZ, -0x1 ;  /* 0xffffffffff167424 */ /* 0x000fe400078e00ff */
[----:B------:R-:W-:-:S02]  /*a680*/  IMAD.MOV.U32 R18, RZ, RZ, -0x1 ;  /* 0xffffffffff127424 */ /* 0x000fc400078e00ff */
[----:B0-----:R-:W-:-:S04]  /*a690*/  IMAD.WIDE.U32 R4, R7, UR4, R4 ;  /* 0x0000000407047c25 */ /* 0x001fc8000f8e0004 */
[----:B------:R-:W-:Y:S01]  /*a6a0*/  IMAD R7, R7, UR5, RZ ;  /* 0x0000000507077c24 */ /* 0x000fe2000f8e02ff */
[----:B------:R-:W-:Y:S01]  /*a6b0*/  ULDC.64 UR4, c[0x0][0x650] ;  /* 0x0001940000047ab9 */ /* 0x000fe20000000a00 */
[----:B------:R-:W-:Y:S01]  /*a6c0*/  IMAD.MOV.U32 R17, RZ, RZ, R4 ;  /* 0x000000ffff117224 */ /* 0x000fe200078e0004 */
[----:B------:R-:W-:Y:S01]  /*a6d0*/  ISETP.GE.U32.AND P0, PT, R4, UR4, PT ;  /* 0x0000000404007c0c */ /* 0x000fe2000bf06070 */
[----:B------:R-:W-:-:S05]  /*a6e0*/  IMAD.IADD R16, R5, 0x1, R7 ;  /* 0x0000000105107824 */ /* 0x000fca00078e0207 */
[----:B------:R-:W-:-:S13]  /*a6f0*/  ISETP.GE.U32.AND.EX P0, PT, R16, UR5, PT, P0 ;  /* 0x0000000510007c0c */ /* 0x000fda000bf06100 */
[----:B------:R-:W-:Y:S05]  /*a700*/  @P0 BRA `(.L_x_352) ;  /* 0x0000000400700947 */ /* 0x000fea0003800000 */
[----:B------:R-:W0:Y:S01]  /*a710*/  S2R R19, SR_CTAID.X ;  /* 0x0000000000137919 */ /* 0x000e220000002500 */
[----:B-1--4-:R-:W1:Y:S01]  /*a720*/  LDC.64 R10, c[0x0][0x628] ;  /* 0x00018a00ff0a7b82 */ /* 0x012e620000000a00 */
[----:B------:R-:W-:Y:S01]  /*a730*/  ULDC UR4, c[0x0][0x150] ;  /* 0x0000540000047ab9 */ /* 0x000fe20000000800 */
[----:B---3--:R-:W-:Y:S01]  /*a740*/  IMAD.MOV.U32 R8, RZ, RZ, R17 ;  /* 0x000000ffff087224 */ /* 0x008fe200078e0011 */
[----:B------:R-:W2:Y:S01]  /*a750*/  S2R R21, SR_CTAID.Y ;  /* 0x0000000000157919 */ /* 0x000ea20000002600 */
[----:B------:R-:W-:-:S04]  /*a760*/  IMAD.MOV.U32 R9, RZ, RZ, R16 ;  /* 0x000000ffff097224 */ /* 0x000fc800078e0010 */
[----:B------:R-:W3:Y:S08]  /*a770*/  LDC R22, c[0x0][0x144] ;  /* 0x00005100ff167b82 */ /* 0x000ef00000000800 */
[----:B------:R-:W4:Y:S08]  /*a780*/  LDC R12, c[0x0][0x630] ;  /* 0x00018c00ff0c7b82 */ /* 0x000f300000000800 */
[----:B------:R-:W2:Y:S01]  /*a790*/  LDC.64 R14, c[0x0][0x620] ;  /* 0x00018800ff0e7b82 */ /* 0x000ea20000000a00 */
[----:B-1----:R-:W-:-:S04]  /*a7a0*/  ISETP.NE.U32.AND P0, PT, R10, RZ, PT ;  /* 0x000000ff0a00720c */ /* 0x002fc80003f05070 */
[----:B------:R-:W-:Y:S02]  /*a7b0*/  ISETP.NE.AND.EX P0, PT, R11, RZ, PT, P0 ;  /* 0x000000ff0b00720c */ /* 0x000fe40003f05300 */
[----:B0-----:R-:W-:-:S05]  /*a7c0*/  I2FP.F32.U32 R0, R19 ;  /* 0x0000001300007245 */ /* 0x001fca0000201000 */
[----:B------:R-:W-:-:S04]  /*a7d0*/  FMUL R0, R0, UR4 ;  /* 0x0000000400007c20 */ /* 0x000fc80008400000 */
[----:B------:R0:W1:Y:S02]  /*a7e0*/  F2I.U32.TRUNC.NTZ R20, R0 ;  /* 0x0000000000147305 */ /* 0x000064000020f000 */
[----:B---34-:R-:W-:Y:S05]  /*a7f0*/  @!P0 BRA `(.L_x_353) ;  /* 0x0000000000288947 */ /* 0x018fea0003800000 */
[----:B0-----:R-:W0:Y:S02]  /*a800*/  LDC R0, c[0x0][0x634] ;  /* 0x00018d00ff007b82 */ /* 0x001e240000000800 */
        /* <DEDUP_REMOVED lines=9> */
.L_x_353:
[-CC-:B------:R-:W-:Y:S01]  /*a8a0*/  SHF.R.U64 R18, R8, R12.reuse, R9.reuse ;  /* 0x0000000c08127219 */ /* 0x180fe20000001209 */
[----:B------:R-:W3:Y:S01]  /*a8b0*/  LDC.64 R26, c[0x0][0x640] ;  /* 0x00019000ff1a7b82 */ /* 0x000ee20000000a00 */
[----:B0-----:R-:W-:Y:S01]  /*a8c0*/  SHF.R.U32.HI R0, RZ, R12, R9 ;  /* 0x0000000cff007219 */ /* 0x001fe20000011609 */
[----:B------:R-:W-:Y:S01]  /*a8d0*/  IMAD.MOV.U32 R4, RZ, RZ, R17 ;  /* 0x000000ffff047224 */ /* 0x000fe200078e0011 */
[----:B------:R-:W-:Y:S01]  /*a8e0*/  IADD3 R3, P0, RZ, -R18, RZ ;  /* 0x80000012ff037210 */ /* 0x000fe20007f1e0ff */
[----:B-1----:R-:W-:Y:S01]  /*a8f0*/  IMAD.MOV R20, RZ, RZ, -R20 ;  /* 0x000000ffff147224 */ /* 0x002fe200078e0a14 */
[----:B------:R-:W-:Y:S01]  /*a900*/  ULDC UR4, c[0x0][0x154] ;  /* 0x0000550000047ab9 */ /* 0x000fe20000000800 */
[----:B------:R-:W-:Y:S02]  /*a910*/  IMAD.MOV.U32 R7, RZ, RZ, 0x1 ;  /* 0x00000001ff077424 */ /* 0x000fe400078e00ff */
[----:B------:R-:W0:Y:S01]  /*a920*/  LDC R6, c[0x0][0x618] ;  /* 0x00018600ff067b82 */ /* 0x000e220000000800 */
[----:B------:R-:W-:-:S02]  /*a930*/  IMAD.X R5, RZ, RZ, ~R0, P0 ;  /* 0x000000ffff057224 */ /* 0x000fc400000e0e00 */
[----:B------:R-:W-:Y:S02]  /*a940*/  IMAD R22, R22, R20, R19 ;  /* 0x0000001416167224 */ /* 0x000fe400078e0213 */
[-C--:B--2---:R-:W-:Y:S02]  /*a950*/  IMAD R0, R5, R14.reuse, RZ ;  /* 0x0000000e05007224 */ /* 0x084fe400078e02ff */
[----:B------:R-:W-:Y:S01]  /*a960*/  IMAD.MOV.U32 R5, RZ, RZ, R16 ;  /* 0x000000ffff057224 */ /* 0x000fe200078e0010 */
[----:B------:R-:W1:Y:S01]  /*a970*/  LDC R8, c[0x0][0x608] ;  /* 0x00018200ff087b82 */ /* 0x000e620000000800 */
[----:B------:R-:W-:-:S04]  /*a980*/  IMAD.WIDE.U32 R4, R3, R14, R4 ;  /* 0x0000000e03047225 */ /* 0x000fc800078e0004 */
[----:B------:R-:W-:-:S03]  /*a990*/  IMAD R3, R3, R15, R0 ;  /* 0x0000000f03037224 */ /* 0x000fc600078e0200 */
[----:B------:R-:W2:Y:S01]  /*a9a0*/  LDC R24, c[0x0][0x658] ;  /* 0x00019600ff187b82 */ /* 0x000ea20000000800 */
[----:B------:R-:W-:Y:S01]  /*a9b0*/  I2FP.F32.U32 R0, R21 ;  /* 0x0000001500007245 */ /* 0x000fe20000201000 */
[----:B------:R-:W-:Y:S01]  /*a9c0*/  IMAD.IADD R3, R5, 0x1, R3 ;  /* 0x0000000105037824 */ /* 0x000fe200078e0203 */
[----:B---3--:R-:W-:Y:S01]  /*a9d0*/  ISETP.NE.U32.AND P0, PT, R26, RZ, PT ;  /* 0x000000ff1a00720c */ /* 0x008fe20003f05070 */
[----:B------:R-:W-:Y:S02]  /*a9e0*/  IMAD.MOV.U32 R5, RZ, RZ, -0x1 ;  /* 0xffffffffff057424 */ /* 0x000fe400078e00ff */
[----:B------:R-:W-:Y:S02]  /*a9f0*/  FMUL R0, R0, UR4 ;  /* 0x0000000400007c20 */ /* 0x000fe40008400000 */
[----:B------:R-:W3:Y:S01]  /*aa00*/  LDC R20, c[0x0][0x148] ;  /* 0x00005200ff147b82 */ /* 0x000ee20000000800 */
[----:B0-----:R-:W-:Y:S01]  /*aa10*/  SHF.R.U64 R12, R4, R6, R3 ;  /* 0x00000006040c7219 */ /* 0x001fe20000001203 */
[----:B------:R0:W4:Y:S01]  /*aa20*/  F2I.U32.TRUNC.NTZ R14, R0 ;  /* 0x00000000000e7305 */ /* 0x000122000020f000 */
[----:B------:R-:W-:-:S02]  /*aa30*/  ISETP.NE.AND.EX P0, PT, R27, RZ, PT, P0 ;  /* 0x000000ff1b00720c */ /* 0x000fc40003f05300 */
[----:B------:R-:W-:-:S03]  /*aa40*/  SHF.R.U32.HI R3, RZ, R6, R3 ;  /* 0x00000006ff037219 */ /* 0x000fc60000011603 */
[----:B------:R-:W0:Y:S01]  /*aa50*/  LDC R15, c[0x0][0x600] ;  /* 0x00018000ff0f7b82 */ /* 0x000e220000000800 */
[-CC-:B-1----:R-:W-:Y:S02]  /*aa60*/  SHF.R.U64 R10, R12, R8.reuse, R3.reuse ;  /* 0x000000080c0a7219 */ /* 0x182fe40000001203 */
[----:B------:R-:W-:-:S05]  /*aa70*/  SHF.R.U32.HI R3, RZ, R8, R3 ;  /* 0x00000008ff037219 */ /* 0x000fca0000011603 */
[----:B------:R-:W1:Y:S01]  /*aa80*/  LDC R25, c[0x0][0x648] ;  /* 0x00019200ff197b82 */ /* 0x000e620000000800 */
[-C--:B--2---:R-:W-:Y:S02]  /*aa90*/  SHF.L.U32 R4, R5, R24.reuse, RZ ;  /* 0x0000001805047219 */ /* 0x084fe400000006ff */
[-CC-:B------:R-:W-:Y:S02]  /*aaa0*/  SHF.R.U64 R13, R10, R24.reuse, R3.reuse ;  /* 0x000000180a0d7219 */ /* 0x180fe40000001203 */
[----:B------:R-:W-:Y:S02]  /*aab0*/  SHF.R.U32.HI R5, RZ, R24, R3 ;  /* 0x00000018ff057219 */ /* 0x000fe40000011603 */
[----:B------:R-:W-:Y:S01]  /*aac0*/  LOP3.LUT R19, RZ, R4, RZ, 0x33, !PT ;  /* 0x00000004ff137212 */ /* 0x000fe200078e33ff */
[----:B------:R-:W2:Y:S01]  /*aad0*/  LDC R28, c[0x0][0x638] ;  /* 0x00018e00ff1c7b82 */ /* 0x000ea20000000800 */
[----:B------:R-:W-:Y:S01]  /*aae0*/  SHF.L.U32 R24, R7, R24, RZ ;  /* 0x0000001807187219 */ /* 0x000fe200000006ff */
[----:B------:R-:W-:-:S06]  /*aaf0*/  IMAD.MOV.U32 R4, RZ, RZ, R13 ;  /* 0x000000ffff047224 */ /* 0x000fcc00078e000d */
[----:B------:R-:W0:Y:S01]  /*ab00*/  LDC R29, c[0x0][0x610] ;  /* 0x00018400ff1d7b82 */ /* 0x000e220000000800 */
[----:B----4-:R-:W-:Y:S05]  /*ab10*/  @!P0 BRA `(.L_x_354) ;  /* 0x0000000000288947 */ /* 0x010fea0003800000 */
        /* <DEDUP_REMOVED lines=10> */
.L_x_354:
[----:B------:R-:W4:Y:S01]  /*abc0*/  LDC R3, c[0x0][0x65c] ;  /* 0x00019700ff037b82 */ /* 0x000f220000000800 */
[----:B01----:R-:W-:Y:S01]  /*abd0*/  SHF.R.U64 R0, R4, R25, R5 ;  /* 0x0000001904007219 */ /* 0x003fe20000001205 */
[----:B------:R-:W-:Y:S02]  /*abe0*/  VIADD R5, R15, 0xffffffff ;  /* 0xffffffff0f057836 */ /* 0x000fe40000000000 */
[----:B------:R-:W-:Y:S02]  /*abf0*/  IMAD.MOV R14, RZ, RZ, -R14 ;  /* 0x000000ffff0e7224 */ /* 0x000fe400078e0a0e */
[----:B------:R-:W-:Y:S01]  /*ac00*/  IMAD.MOV R4, RZ, RZ, -R0 ;  /* 0x000000ffff047224 */ /* 0x000fe200078e0a00 */
[----:B------:R-:W-:Y:S01]  /*ac10*/  LOP3.LUT R5, R12, R5, RZ, 0xc0, !PT ;  /* 0x000000050c057212 */ /* 0x000fe200078ec0ff */
[----:B------:R-:W-:Y:S01]  /*ac20*/  IMAD.MOV.U32 R6, RZ, RZ, 0x1 ;  /* 0x00000001ff067424 */ /* 0x000fe200078e00ff */
[----:B----4-:R-:W-:Y:S02]  /*ac30*/  ISETP.NE.AND P0, PT, R3, 0x1, PT ;  /* 0x000000010300780c */ /* 0x010fe40003f05270 */
[----:B------:R-:W-:-:S05]  /*ac40*/  LOP3.LUT R3, R10, R19, RZ, 0xc0, !PT ;  /* 0x000000130a037212 */ /* 0x000fca00078ec0ff */
[----:B------:R-:W-:Y:S02]  /*ac50*/  IMAD R3, R24, R0, R3 ;  /* 0x0000000018037224 */ /* 0x000fe400078e0203 */
[----:B--2---:R-:W-:-:S04]  /*ac60*/  IMAD R0, R4, R28, R13 ;  /* 0x0000001c04007224 */ /* 0x004fc800078e020d */
[----:B---3--:R-:W-:Y:S02]  /*ac70*/  @P0 IMAD R22, R20, R14, R21 ;  /* 0x0000000e14160224 */ /* 0x008fe400078e0215 */
[----:B------:R-:W-:Y:S01]  /*ac80*/  IMAD R4, R0, R15, R5 ;  /* 0x0000000f00047224 */ /* 0x000fe200078e0205 */
[----:B------:R-:W-:Y:S01]  /*ac90*/  PRMT R0, R6, 0x7610, R0 ;  /* 0x0000761006007816 */ /* 0x000fe20000000000 */
[----:B------:R-:W-:-:S05]  /*aca0*/  IMAD R3, R3, R29, R22 ;  /* 0x0000001d03037224 */ /* 0x000fca00078e0216 */
[----:B------:R-:W-:Y:S02]  /*acb0*/  SEL R22, R4, R3, !P0 ;  /* 0x0000000304167207 */ /* 0x000fe40004000000 */
[----:B------:R-:W-:-:S07]  /*acc0*/  SEL R3, R3, R4, !P0 ;  /* 0x0000000403037207 */ /* 0x000fce0004000000 */
.L_x_352:
[----:B------:R-:W-:Y:S01]  /*acd0*/  LOP3.LUT P0, RZ, R0, 0xff, RZ, 0xc0, !PT ;  /* 0x000000ff00ff7812 */ /* 0x000fe2000780c0ff */
[----:B------:R-:W-:-:S12]  /*ace0*/  IMAD.MOV.U32 R19, RZ, RZ, R3 ;  /* 0x000000ffff137224 */ /* 0x000fd800078e0003 */
[----:B------:R-:W-:Y:S05]  /*acf0*/  @P0 BRA `(.L_x_355) ;  /* 0xffffff6000d00947 */ /* 0x000fea000383ffff */
[----:B------:R-:W-:Y:S05]  /*ad00*/  EXIT ;  /* 0x000000000000794d */ /* 0x000fea0003800000 */
.L_x_4:
[----:B0-----:R-:W-:Y:S01]  /*ad10*/  ULDC.64 UR4, c[0x0][0x650] ;  /* 0x0001940000047ab9 */ /* 0x001fe20000000a00 */
        /* <DEDUP_REMOVED lines=25> */
.L_x_357:
[--C-:B------:R-:W-:Y:S01]  /*aeb0*/  SHF.R.U64 R12, R10, R14, R11.reuse ;  /* 0x0000000e0a0c7219 */ /* 0x100fe2000000120b */
[----:B------:R-:W0:Y:S01]  /*aec0*/  LDC R20, c[0x0][0x618] ;  /* 0x00018600ff147b82 */ /* 0x000e220000000800 */
[----:B------:R-:W-:Y:S01]  /*aed0*/  I2FP.F32.U32 R8, R4 ;  /* 0x0000000400087245 */ /* 0x000fe20000201000 */
[----:B------:R-:W-:Y:S01]  /*aee0*/  ULDC UR4, c[0x0][0x150] ;  /* 0x0000540000047ab9 */ /* 0x000fe20000000800 */
[----:B------:R-:W-:Y:S01]  /*aef0*/  SHF.R.U32.HI R5, RZ, R14, R11 ;  /* 0x0000000eff057219 */ /* 0x000fe2000001160b */
[----:B------:R-:W-:Y:S01]  /*af00*/  IMAD.MOV.U32 R6, RZ, RZ, R17 ;  /* 0x000000ffff067224 */ /* 0x000fe200078e0011 */
[----:B------:R-:W-:Y:S01]  /*af10*/  IADD3 R9, P0, RZ, -R12, RZ ;  /* 0x8000000cff097210 */ /* 0x000fe20007f1e0ff */
[----:B------:R-:W-:Y:S01]  /*af20*/  FMUL R11, R8, UR4 ;  /* 0x00000004080b7c20 */ /* 0x000fe20008400000 */
[----:B------:R-:W-:Y:S01]  /*af30*/  IMAD.MOV.U32 R7, RZ, RZ, R16 ;  /* 0x000000ffff077224 */ /* 0x000fe200078e0010 */
[----:B------:R-:W1:Y:S01]  /*af40*/  LDC.64 R24, c[0x0][0x640] ;  /* 0x00019000ff187b82 */ /* 0x000e620000000a00 */
[----:B------:R-:W-:Y:S01]  /*af50*/  ULDC UR4, c[0x0][0x154] ;  /* 0x0000550000047ab9 */ /* 0x000fe20000000800 */
[----:B------:R-:W-:-:S02]  /*af60*/  IMAD.X R5, RZ, RZ, ~R5, P0 ;  /* 0x000000ffff057224 */ /* 0x000fc400000e0e05 */
[----:B------:R-:W2:Y:S01]  /*af70*/  F2I.U32.TRUNC.NTZ R11, R11 ;  /* 0x0000000b000b7305 */ /* 0x000ea2000020f000 */
[----:B------:R-:W-:-:S03]  /*af80*/  IMAD.WIDE.U32 R6, R9, R18, R6 ;  /* 0x0000001209067225 */ /* 0x000fc600078e0006 */
[----:B------:R-:W3:Y:S01]  /*af90*/  LDC R13, c[0x0][0x144] ;  /* 0x00005100ff0d7b82 */ /* 0x000ee20000000800 */
[----:B------:R-:W-:-:S04]  /*afa0*/  IMAD R8, R5, R18, RZ ;  /* 0x0000001205087224 */ /* 0x000fc800078e02ff */
[----:B------:R-:W-:Y:S02]  /*afb0*/  IMAD R5, R9, R19, R8 ;  /* 0x0000001309057224 */ /* 0x000fe400078e0208 */
[----:B------:R-:W-:Y:S01]  /*afc0*/  IMAD.MOV.U32 R8, RZ, RZ, -0x1 ;  /* 0xffffffffff087424 */ /* 0x000fe200078e00ff */
[----:B------:R-:W4:Y:S01]  /*afd0*/  LDC R14, c[0x0][0x608] ;  /* 0x00018200ff0e7b82 */ /* 0x000f220000000800 */
[----:B------:R-:W-:Y:S01]  /*afe0*/  IMAD.IADD R5, R7, 0x1, R5 ;  /* 0x0000000107057824 */ /* 0x000fe200078e0205 */
[----:B------:R-:W-:-:S04]  /*aff0*/  I2FP.F32.U32 R7, R3 ;  /* 0x0000000300077245 */ /* 0x000fc80000201000 */
[-C--:B0-----:R-:W-:Y:S01]  /*b000*/  SHF.R.U64 R10, R6, R20.reuse, R5 ;  /* 0x00000014060a7219 */ /* 0x081fe20000001205 */
[----:B--2---:R-:W-:Y:S01]  /*b010*/  IMAD.MOV R6, RZ, RZ, -R11 ;  /* 0x000000ffff067224 */ /* 0x004fe200078e0a0b */
[----:B------:R-:W0:Y:S01]  /*b020*/  LDC R9, c[0x0][0x658] ;  /* 0x00019600ff097b82 */ /* 0x000e220000000800 */
[----:B-1----:R-:W-:Y:S01]  /*b030*/  ISETP.NE.U32.AND P0, PT, R24, RZ, PT ;  /* 0x000000ff1800720c */ /* 0x002fe20003f05070 */
[----:B------:R-:W-:Y:S01]  /*b040*/  FMUL R7, R7, UR4 ;  /* 0x0000000407077c20 */ /* 0x000fe20008400000 */
[----:B------:R-:W-:Y:S02]  /*b050*/  SHF.R.U32.HI R5, RZ, R20, R5 ;  /* 0x00000014ff057219 */ /* 0x000fe40000011605 */
[----:B------:R-:W-:-:S03]  /*b060*/  ISETP.NE.AND.EX P0, PT, R25, RZ, PT, P0 ;  /* 0x000000ff1900720c */ /* 0x000fc60003f05300 */
[----:B------:R-:W1:Y:S01]  /*b070*/  LDC R18, c[0x0][0x148] ;  /* 0x00005200ff127b82 */ /* 0x000e620000000800 */
[----:B---3--:R-:W-:Y:S02]  /*b080*/  IMAD R21, R13, R6, R4 ;  /* 0x000000060d157224 */ /* 0x008fe400078e0204 */
[----:B------:R-:W-:-:S05]  /*b090*/  IMAD.MOV.U32 R6, RZ, RZ, 0x1 ;  /* 0x00000001ff067424 */ /* 0x000fca00078e00ff */
[----:B------:R-:W2:Y:S01]  /*b0a0*/  LDC R19, c[0x0][0x600] ;  /* 0x00018000ff137b82 */ /* 0x000ea20000000800 */
[-CC-:B----4-:R-:W-:Y:S02]  /*b0b0*/  SHF.R.U64 R13, R10, R14.reuse, R5.reuse ;  /* 0x0000000e0a0d7219 */ /* 0x190fe40000001205 */
[----:B------:R-:W-:Y:S02]  /*b0c0*/  SHF.R.U32.HI R4, RZ, R14, R5 ;  /* 0x0000000eff047219 */ /* 0x000fe40000011605 */
[----:B------:R3:W4:Y:S03]  /*b0d0*/  F2I.U32.TRUNC.NTZ R14, R7 ;  /* 0x00000007000e7305 */ /* 0x000726000020f000 */
[----:B------:R-:W1:Y:S01]  /*b0e0*/  LDC R22, c[0x0][0x648] ;  /* 0x00019200ff167b82 */ /* 0x000e620000000800 */
[-C--:B0-----:R-:W-:Y:S02]  /*b0f0*/  SHF.R.U64 R15, R13, R9.reuse, R4 ;  /* 0x000000090d0f7219 */ /* 0x081fe40000001204 */
[----:B------:R-:W-:-:S02]  /*b100*/  SHF.L.U32 R8, R8, R9, RZ ;  /* 0x0000000908087219 */ /* 0x000fc400000006ff */
[-C--:B------:R-:W-:Y:S01]  /*b110*/  SHF.R.U32.HI R5, RZ, R9.reuse, R4 ;  /* 0x00000009ff057219 */ /* 0x080fe20000011604 */
[----:B------:R-:W-:Y:S01]  /*b120*/  IMAD.MOV.U32 R4, RZ, RZ, R15 ;  /* 0x000000ffff047224 */ /* 0x000fe200078e000f */
[----:B------:R-:W-:Y:S01]  /*b130*/  SHF.L.U32 R20, R6, R9, RZ ;  /* 0x0000000906147219 */ /* 0x000fe200000006ff */
[----:B------:R-:W0:Y:S01]  /*b140*/  LDC R26, c[0x0][0x638] ;  /* 0x00018e00ff1a7b82 */ /* 0x000e220000000800 */
[----:B------:R-:W-:-:S07]  /*b150*/  LOP3.LUT R28, RZ, R8, RZ, 0x33, !PT ;  /* 0x00000008ff1c7212 */ /* 0x000fce00078e33ff */
        /* <DEDUP_REMOVED lines=12> */
.L_x_358:
[----:B------:R-:W3:Y:S01]  /*b220*/  LDC R6, c[0x0][0x65c] ;  /* 0x00019700ff067b82 */ /* 0x000ee20000000800 */
[----:B-1----:R-:W-:Y:S01]  /*b230*/  SHF.R.U64 R5, R4, R22, R5 ;  /* 0x0000001604057219 */ /* 0x002fe20000001205 */
[----:B--2---:R-:W-:Y:S01]  /*b240*/  VIADD R7, R19, 0xffffffff ;  /* 0xffffffff13077836 */ /* 0x004fe20000000000 */
[----:B------:R-:W-:Y:S01]  /*b250*/  LOP3.LUT R4, R13, R28, RZ, 0xc0, !PT ;  /* 0x0000001c0d047212 */ /* 0x000fe200078ec0ff */
[----:B------:R-:W-:Y:S02]  /*b260*/  IMAD.MOV R14, RZ, RZ, -R14 ;  /* 0x000000ffff0e7224 */ /* 0x000fe400078e0a0e */
[----:B------:R-:W-:Y:S01]  /*b270*/  IMAD.MOV.U32 R8, RZ, RZ, R12 ;  /* 0x000000ffff087224 */ /* 0x000fe200078e000c */
[----:B------:R-:W-:Y:S01]  /*b280*/  LOP3.LUT R10, R10, R7, RZ, 0xc0, !PT ;  /* 0x000000070a0a7212 */ /* 0x000fe200078ec0ff */
[----:B------:R-:W-:Y:S01]  /*b290*/  IMAD R4, R20, R5, R4 ;  /* 0x0000000514047224 */ /* 0x000fe200078e0204 */
[----:B---3--:R-:W-:Y:S01]  /*b2a0*/  ISETP.NE.AND P0, PT, R6, 0x1, PT ;  /* 0x000000010600780c */ /* 0x008fe20003f05270 */
[----:B------:R-:W-:-:S12]  /*b2b0*/  IMAD.MOV R6, RZ, RZ, -R5 ;  /* 0x000000ffff067224 */ /* 0x000fd800078e0a05 */
[----:B------:R-:W-:Y:S02]  /*b2c0*/  @P0 IMAD R21, R18, R14, R3 ;  /* 0x0000000e12150224 */ /* 0x000fe400078e0203 */
[----:B0-----:R-:W-:Y:S02]  /*b2d0*/  IMAD R3, R6, R26, R15 ;  /* 0x0000001a06037224 */ /* 0x001fe400078e020f */
[----:B------:R-:W-:Y:S02]  /*b2e0*/  IMAD R7, R4, R27, R21 ;  /* 0x0000001b04077224 */ /* 0x000fe400078e0215 */
[----:B------:R-:W-:Y:S02]  /*b2f0*/  IMAD R4, R3, R19, R10 ;  /* 0x0000001303047224 */ /* 0x000fe400078e020a */
[----:B------:R-:W-:-:S03]  /*b300*/  IMAD.MOV.U32 R6, RZ, RZ, 0x1 ;  /* 0x00000001ff067424 */ /* 0x000fc600078e00ff */
[----:B------:R-:W-:Y:S02]  /*b310*/  SEL R9, R4, R7, !P0 ;  /* 0x0000000704097207 */ /* 0x000fe40004000000 */
[----:B------:R-:W-:-:S07]  /*b320*/  SEL R7, R7, R4, !P0 ;  /* 0x0000000407077207 */ /* 0x000fce0004000000 */
.L_x_356:
[----:B------:R-:W-:-:S08]  /*b330*/  NOP ;  /* 0x0000000000007918 */ /* 0x000fd00000000000 */
[----:B------:R-:W0:-:S00]  /*b340*/  USETMAXREG.DEALLOC.CTAPOOL 0x28 ;  /* 0x00000028000079c8 */ /* 0x000e0000080e0500 */
[----:B0-----:R-:W-:-:S13]  /*b350*/  ISETP.NE.AND P0, PT, R0, RZ, PT ;  /* 0x000000ff0000720c */ /* 0x001fda0003f05270 */
[----:B------:R-:W-:Y:S05]  /*b360*/  @P0 EXIT ;  /* 0x000000000000094d */ /* 0x000fea0003800000 */
[----:B------:R-:W-:Y:S01]  /*b370*/  LOP3.LUT P0, RZ, R6, 0xff, RZ, 0xc0, !PT ;  /* 0x000000ff06ff7812 */ /* 0x000fe2000780c0ff */
[----:B------:R-:W-:Y:S02]  /*b380*/  IMAD.MOV.U32 R0, RZ, RZ, 0x1 ;  /* 0x00000001ff007424 */ /* 0x000fe400078e00ff */
[----:B------:R-:W-:-:S10]  /*b390*/  IMAD.MOV.U32 R12, RZ, RZ, RZ ;  /* 0x000000ffff0c7224 */ /* 0x000fd400078e00ff */
[----:B------:R-:W-:Y:S05]  /*b3a0*/  @!P0 BRA `(.L_x_359) ;  /* 0x0000000c003c8947 */ /* 0x000fea0003800000 */
[----:B------:R-:W0:Y:S01]  /*b3b0*/  LDC R0, c[0x0][0x28c] ;  /* 0x0000a300ff007b82 */ /* 0x000e220000000800 */
[----:B------:R-:W-:Y:S01]  /*b3c0*/  ULDC UR5, c[0x0][0x600] ;  /* 0x0001800000057ab9 */ /* 0x000fe20000000800 */
[----:B------:R-:W-:Y:S01]  /*b3d0*/  ULDC UR4, c[0x0][0xc] ;  /* 0x0000030000047ab9 */ /* 0x000fe20000000800 */
[----:B------:R-:W-:Y:S01]  /*b3e0*/  UIADD3 UR16, UR5, -0x1, URZ ;  /* 0xffffffff05107890 */ /* 0x000fe2000fffe03f */
[C---:B------:R-:W-:Y:S01]  /*b3f0*/  LOP3.LUT P2, RZ, R23.reuse, 0x7f, RZ, 0xc0, !PT ;  /* 0x0000007f17ff7812 */ /* 0x040fe2000784c0ff */
[----:B------:R-:W-:Y:S01]  /*b400*/  ULDC UR6, c[0x0][0x658] ;  /* 0x0001960000067ab9 */ /* 0x000fe20000000800 */
[----:B------:R-:W-:Y:S01]  /*b410*/  ULDC UR5, c[0x0][0x10] ;  /* 0x0000040000057ab9 */ /* 0x000fe20000000800 */
[----:B------:R-:W-:Y:S01]  /*b420*/  UMOV UR7, 0xffffffff ;  /* 0xffffffff00077882 */ /* 0x000fe20000000000 */
[----:B------:R-:W-:Y:S01]  /*b430*/  UMOV UR8, 0x1 ;  /* 0x0000000100087882 */ /* 0x000fe20000000000 */
[----:B------:R-:W-:Y:S01]  /*b440*/  UIMAD.WIDE.U32 UR4, UR4, UR5, URZ ;  /* 0x00000005040472a5 */ /* 0x000fe2000f8e003f */
[----:B------:R-:W-:Y:S01]  /*b450*/  LOP3.LUT P0, RZ, R23, 0x1f, RZ, 0xc0, !PT ;  /* 0x0000001f17ff7812 */ /* 0x000fe2000780c0ff */
[----:B------:R-:W-:Y:S01]  /*b460*/  USHF.L.U32 UR7, UR7, UR6, URZ ;  /* 0x0000000607077299 */ /* 0x000fe2000800063f */
[----:B------:R-:W-:Y:S01]  /*b470*/  BSSY B0, `(.L_x_359) ;  /* 0x00000c2000007945 */ /* 0x000fe20003800000 */
[----:B------:R-:W-:Y:S01]  /*b480*/  USHF.L.U32 UR18, UR8, UR6, URZ ;  /* 0x0000000608127299 */ /* 0x000fe2000800063f */
[----:B------:R-:W-:Y:S01]  /*b490*/  IMAD.MOV.U32 R13, RZ, RZ, 0x1 ;  /* 0x00000001ff0d7424 */ /* 0x000fe200078e00ff */
[----:B------:R-:W-:Y:S01]  /*b4a0*/  LOP3.LUT R11, R2, 0x2, RZ, 0xfc, !PT ;  /* 0x00000002020b7812 */ /* 0x000fe200078efcff */
[----:B------:R-:W-:Y:S01]  /*b4b0*/  ULDC UR6, c[0x0][0x14] ;  /* 0x0000050000067ab9 */ /* 0x000fe20000000800 */
[----:B------:R-:W-:Y:S01]  /*b4c0*/  PLOP3.LUT P0, PT, P0, P2, PT, 0x8a, 0x0 ;  /* 0x000000000000781c */ /* 0x000fe20000705172 */
[----:B------:R-:W-:Y:S01]  /*b4d0*/  UIMAD.WIDE.U32 UR20, UR4, UR6, URZ ;  /* 0x00000006041472a5 */ /* 0x000fe2000f8e003f */
[----:B------:R-:W-:Y:S01]  /*b4e0*/  IMAD.MOV.U32 R12, RZ, RZ, RZ ;  /* 0x000000ffff0c7224 */ /* 0x000fe200078e00ff */
[----:B------:R-:W-:-:S02]  /*b4f0*/  UIMAD UR13, UR5, UR6, URZ ;  /* 0x00000006050d72a4 */ /* 0x000fc4000f8e023f */
[----:B------:R-:W-:Y:S01]  /*b500*/  ULOP3.LUT UR17, URZ, UR7, URZ, 0x33, !UPT ;  /* 0x000000073f117292 */ /* 0x000fe2000f8e333f */
[----:B0-----:R-:W-:Y:S01]  /*b510*/  VIADD R0, R0, 0x3f ;  /* 0x0000003f00007836 */ /* 0x001fe20000000000 */
[----:B------:R-:W-:Y:S01]  /*b520*/  UIADD3 UR13, UR21, UR13, URZ ;  /* 0x0000000d150d7290 */ /* 0x000fe2000fffe03f */
[----:B------:R-:W-:-:S03]  /*b530*/  ULDC.64 UR22, c[0x0][0x198] ;  /* 0x0000660000167ab9 */ /* 0x000fc60000000a00 */
[----:B------:R-:W-:-:S04]  /*b540*/  SHF.R.S32.HI R3, RZ, 0x1f, R0 ;  /* 0x0000001fff037819 */ /* 0x000fc80000011400 */
[----:B------:R-:W-:Y:S01]  /*b550*/  LEA.HI R3, R3, R0, RZ, 0x6 ;  /* 0x0000000003037211 */ /* 0x000fe200078f30ff */
[----:B------:R-:W-:-:S03]  /*b560*/  IMAD.MOV.U32 R0, RZ, RZ, 0x1 ;  /* 0x00000001ff007424 */ /* 0x000fc600078e00ff */
[----:B------:R-:W-:-:S05]  /*b570*/  SHF.R.S32.HI R3, RZ, 0x6, R3 ;  /* 0x00000006ff037819 */ /* 0x000fca0000011403 */
[----:B------:R-:W-:-:S07]  /*b580*/  VIADD R10, R3, 0x1 ;  /* 0x00000001030a7836 */ /* 0x000fce0000000000 */
.L_x_371:
[----:B------:R-:W-:-:S03]  /*b590*/  UMOV UR4, 0xffffffff ;  /* 0xffffffff00047882 */ /* 0x000fc60000000000 */
[----:B------:R-:W-:Y:S05]  /*b5a0*/  BRA.DIV UR4, `(.L_x_360) ;  /* 0x00000012047c7947 */ /* 0x000fea000b800000 */
[----:B------:R-:W-:-:S13]  /*b5b0*/  ELECT P6, URZ, PT ;  /* 0x00000000003f782f */ /* 0x000fda00038c0000 */
.L_x_388:
[----:B------:R-:W0:Y:S01]  /*b5c0*/  LDC R4, c[0x0][0x28c] ;  /* 0x0000a300ff047b82 */ /* 0x000e220000000800 */
[----:B------:R-:W-:Y:S01]  /*b5d0*/  BSSY B1, `(.L_x_361) ;  /* 0x0000037000017945 */ /* 0x000fe20003800000 */
[----:B0-----:R-:W-:-:S13]  /*b5e0*/  ISETP.LT.OR P6, PT, R4, 0x1, !P6 ;  /* 0x000000010400780c */ /* 0x001fda00077c1670 */
[----:B------:R-:W-:Y:S05]  /*b5f0*/  @P6 BRA `(.L_x_362) ;  /* 0x0000000000d06947 */ /* 0x000fea0003800000 */
[----:B------:R-:W-:Y:S02]  /*b600*/  IMAD R15, R9, 0xa0, RZ ;  /* 0x000000a0090f7824 */ /* 0x000fe400078e02ff */
[----:B------:R-:W-:Y:S02]  /*b610*/  IMAD R18, R7, 0xc0, RZ ;  /* 0x000000c007127824 */ /* 0x000fe400078e02ff */
[----:B------:R-:W-:Y:S02]  /*b620*/  IMAD.MOV.U32 R20, RZ, RZ, RZ ;  /* 0x000000ffff147224 */ /* 0x000fe400078e00ff */
[----:B------:R-:W-:Y:S02]  /*b630*/  IMAD.MOV.U32 R4, RZ, RZ, R10 ;  /* 0x000000ffff047224 */ /* 0x000fe400078e000a */
[----:B------:R-:W-:Y:S02]  /*b640*/  IMAD.MOV.U32 R5, RZ, RZ, R0 ;  /* 0x000000ffff057224 */ /* 0x000fe400078e0000 */
[----:B------:R-:W-:-:S07]  /*b650*/  IMAD.MOV.U32 R6, RZ, RZ, R12 ;  /* 0x000000ffff067224 */ /* 0x000fce00078e000c */
.L_x_366:
[----:B------:R-:W0:Y:S01]  /*b660*/  S2R R14, SR_CgaCtaId ;  /* 0x00000000000e7919 */ /* 0x000e220000008800 */
[----:B------:R-:W-:Y:S01]  /*b670*/  MOV R7, 0x400 ;  /* 0x0000040000077802 */ /* 0x000fe20000000f00 */
[----:B------:R-:W1:Y:S03]  /*b680*/  @!P2 LDC R9, c[0x0][0x500] ;  /* 0x00014000ff09ab82 */ /* 0x000e660000000800 */
[----:B0-----:R-:W-:Y:S02]  /*b690*/  LEA R19, R14, R7, 0x18 ;  /* 0x000000070e137211 */ /* 0x001fe400078ec0ff */
[----:B------:R-:W-:-:S03]  /*b6a0*/  SHF.L.U32 R7, R5, 0x1f, RZ ;  /* 0x0000001f05077819 */ /* 0x000fc600000006ff */
[----:B------:R-:W-:-:S04]  /*b6b0*/  IMAD R14, R6, 0x8, R19 ;  /* 0x00000008060e7824 */ /* 0x000fc800078e0213 */
[----:B------:R-:W0:Y:S02]  /*b6c0*/  SYNCS.PHASECHK.TRANS64.TRYWAIT P1, [R14+URZ+0x50], R7 ;  /* 0x000050070e0075a7 */ /* 0x000e24000802017f */
[----:B01----:R-:W-:Y:S05]  /*b6d0*/  @!P1 BRA `(.L_x_363) ;  /* 0x0000001000509947 */ /* 0x003fea0003800000 */
.L_x_389:
[----:B0-----:R-:W-:Y:S01]  /*b6e0*/  PRMT R7, R11, 0x9910, RZ ;  /* 0x000099100b077816 */ /* 0x001fe200000000ff */
[----:B------:R0:W-:Y:S03]  /*b6f0*/  @!P2 SYNCS.ARRIVE.TRANS64 RZ, [R14+URZ], R9 ;  /* 0x000000090effa9a7 */ /* 0x0001e6000800003f */
[----:B------:R-:W-:-:S13]  /*b700*/  ISETP.NE.AND P1, PT, R7, 0x2, PT ;  /* 0x000000020700780c */ /* 0x000fda0003f25270 */
[----:B0-----:R-:W-:Y:S05]  /*b710*/  @P1 BRA `(.L_x_364) ;  /* 0x0000000000041947 */ /* 0x001fea0003800000 */
[----:B------:R-:W-:Y:S01]  /*b720*/  BPT.TRAP 0x1 ;  /* 0x000000040000795c */ /* 0x000fe20000300000 */
.L_x_364:
[----:B------:R-:W-:Y:S05]  /*b730*/  @P0 BRA `(.L_x_365) ;  /* 0x0000000000040947 */ /* 0x000fea0003800000 */
[----:B------:R-:W-:Y:S01]  /*b740*/  BPT.TRAP 0x1 ;  /* 0x000000040000795c */ /* 0x000fe20000300000 */
.L_x_365:
[--C-:B------:R-:W-:Y:S01]  /*b750*/  IMAD R7, R6, 0x3000, R19.reuse ;  /* 0x0000300006077824 */ /* 0x100fe200078e0213 */
[----:B------:R-:W-:Y:S01]  /*b760*/  R2UR UR9, R14 ;  /* 0x000000000e0972ca */ /* 0x000fe200000e0000 */
[----:B------:R-:W-:Y:S01]  /*b770*/  IMAD R19, R6, 0x2800, R19 ;  /* 0x0000280006137824 */ /* 0x000fe200078e0213 */
[----:B------:R-:W-:Y:S01]  /*b780*/  UIADD3 UR4, UP0, UR22, 0xf0, URZ ;  /* 0x000000f016047890 */ /* 0x000fe2000ff1e03f */
[----:B------:R-:W-:Y:S01]  /*b790*/  VIADD R4, R4, 0xffffffff ;  /* 0xffffffff04047836 */ /* 0x000fe20000000000 */
[----:B------:R-:W-:Y:S01]  /*b7a0*/  R2UR UR5, R7 ;  /* 0x00000000070572ca */ /* 0x000fe200000e0000 */
[----:B------:R-:W-:Y:S01]  /*b7b0*/  UIADD3 UR24, UP1, UR22, 0x1f0, URZ ;  /* 0x000001f016187890 */ /* 0x000fe2000ff3e03f */
[----:B------:R-:W-:Y:S01]  /*b7c0*/  R2UR UR8, R19 ;  /* 0x00000000130872ca */ /* 0x000fe200000e0000 */
[----:B------:R-:W-:Y:S01]  /*b7d0*/  VIADD R6, R6, 0x1 ;  /* 0x0000000106067836 */ /* 0x000fe20000000000 */
[----:B------:R-:W-:Y:S01]  /*b7e0*/  R2UR UR11, R18 ;  /* 0x00000000120b72ca */ /* 0x000fe200000e0000 */
[----:B------:R-:W-:Y:S01]  /*b7f0*/  UIADD3.X UR25, URZ, UR23, URZ, UP1, !UPT ;  /* 0x000000173f197290 */ /* 0x000fe20008ffe43f */
[----:B------:R-:W-:Y:S01]  /*b800*/  R2UR UR10, R20 ;  /* 0x00000000140a72ca */ /* 0x000fe200000e0000 */
[----:B------:R-:W-:Y:S01]  /*b810*/  UMOV UR6, 0x0 ;  /* 0x0000000000067882 */ /* 0x000fe20000000000 */
[----:B------:R-:W-:Y:S01]  /*b820*/  R2UR UR12, R8 ;  /* 0x00000000080c72ca */ /* 0x000fe200000e0000 */
[----:B------:R-:W-:Y:S01]  /*b830*/  UMOV UR7, 0x10000000 ;  /* 0x1000000000077882 */ /* 0x000fe20000000000 */
[----:B------:R-:W-:Y:S01]  /*b840*/  R2UR UR19, R15 ;  /* 0x000000000f1372ca */ /* 0x000fe200000e0000 */
[----:B------:R-:W-:Y:S01]  /*b850*/  VIADD R20, R20, 0x40 ;  /* 0x0000004014147836 */ /* 0x000fe20000000000 */
[----:B------:R-:W-:Y:S01]  /*b860*/  ISETP.GT.AND P3, PT, R4, 0x1, PT ;  /* 0x000000010400780c */ /* 0x000fe20003f64270 */
[----:B------:R-:W-:Y:S01]  /*b870*/  UIADD3 UR14, UR5, 0x180, URZ ;  /* 0x00000180050e7890 */ /* 0x000fe2000fffe03f */
[----:B------:R-:W-:Y:S01]  /*b880*/  ISETP.NE.AND P1, PT, R6, 0xa, PT ;  /* 0x0000000a0600780c */ /* 0x000fe20003f25270 */
[----:B------:R-:W-:-:S02]  /*b890*/  UIADD3.X UR5, URZ, UR23, URZ, UP0, !UPT ;  /* 0x000000173f057290 */ /* 0x000fc400087fe43f */
[----:B------:R-:W-:Y:S01]  /*b8a0*/  UIADD3 UR15, UR8, 0x1e180, URZ ;  /* 0x0001e180080f7890 */ /* 0x000fe2000fffe03f */
[----:B------:R-:W-:Y:S02]  /*b8b0*/  SEL R14, RZ, 0x1, P1 ;  /* 0x00000001ff0e7807 */ /* 0x000fe40000800000 */
[----:B------:R-:W-:Y:S01]  /*b8c0*/  UMOV UR8, UR14 ;  /* 0x0000000e00087c82 */ /* 0x000fe20008000000 */
[----:B------:R-:W-:Y:S02]  /*b8d0*/  SEL R6, R6, RZ, P1 ;  /* 0x000000ff06067207 */ /* 0x000fe40000800000 */
[----:B------:R-:W-:Y:S01]  /*b8e0*/  LOP3.LUT R5, R5, R14, RZ, 0x3c, !PT ;  /* 0x0000000e05057212 */ /* 0x000fe200078e3cff */
[----:B------:R0:W-:Y:S02]  /*b8f0*/  UTMALDG.3D [UR8], [UR4], desc[UR6] ;  /* 0x00000608040075b4 */ /* 0x0001e40008011000 */
[----:B0-----:R-:W-:Y:S01]  /*b900*/  UMOV UR8, UR15 ;  /* 0x0000000f00087c82 */ /* 0x001fe20008000000 */
[----:B------:R-:W-:-:S02]  /*b910*/  UMOV UR11, UR19 ;  /* 0x00000013000b7c82 */ /* 0x000fc40008000000 */
[----:B------:R0:W-:Y:S02]  /*b920*/  UTMALDG.3D [UR8], [UR24], desc[UR6] ;  /* 0x00000608180075b4 */ /* 0x0001e40008011000 */
[----:B0-----:R-:W-:Y:S05]  /*b930*/  @P3 BRA `(.L_x_366) ;  /* 0xfffffffc00483947 */ /* 0x001fea000383ffff */
.L_x_362:
[----:B------:R-:W-:Y:S05]  /*b940*/  BSYNC B1 ;  /* 0x0000000000017941 */ /* 0x000fea0003800000 */
.L_x_361:
[----:B------:R-:W-:Y:S01]  /*b950*/  LOP3.LUT P3, RZ, R13, 0xff, RZ, 0xc0, !PT ;  /* 0x000000ff0dff7812 */ /* 0x000fe2000786c0ff */
[----:B------:R-:W-:Y:S01]  /*b960*/  IMAD.IADD R12, R3, 0x1, R12 ;  /* 0x00000001030c7824 */ /* 0x000fe200078e020c */
[----:B------:R-:W-:Y:S01]  /*b970*/  IADD3 R17, P4, R17, UR20, RZ ;  /* 0x0000001411117c10 */ /* 0x000fe2000ff9e0ff */
[----:B------:R-:W-:Y:S01]  /*b980*/  ULDC.64 UR4, c[0x0][0x650] ;  /* 0x0001940000047ab9 */ /* 0x000fe20000000a00 */
[----:B------:R-:W-:Y:S01]  /*b990*/  BSSY B1, `(.L_x_367) ;  /* 0x000006d000017945 */ /* 0x000fe20003800000 */
[----:B------:R-:W-:Y:S01]  /*b9a0*/  IMAD.MOV.U32 R9, RZ, RZ, -0x1 ;  /* 0xffffffffff097424 */ /* 0x000fe200078e00ff */
[----:B------:R-:W-:Y:S01]  /*b9b0*/  ISETP.GT.U32.AND P1, PT, R12, 0x9, PT ;  /* 0x000000090c00780c */ /* 0x000fe20003f24070 */
[----:B------:R-:W-:Y:S01]  /*b9c0*/  IMAD.MOV.U32 R8, RZ, RZ, -0x1 ;  /* 0xffffffffff087424 */ /* 0x000fe200078e00ff */
[----:B------:R-:W-:Y:S02]  /*b9d0*/  IADD3.X R16, R16, UR13, RZ, P4, !PT ;  /* 0x0000000d10107c10 */ /* 0x000fe4000a7fe4ff */
[----:B------:R-:W-:-:S02]  /*b9e0*/  ISETP.LT.U32.AND P1, PT, R3, 0xa, P1 ;  /* 0x0000000a0300780c */ /* 0x000fc40000f21070 */
[----:B------:R-:W-:Y:S01]  /*b9f0*/  PRMT R13, RZ, 0x7610, R13 ;  /* 0x00007610ff0d7816 */ /* 0x000fe2000000000d */
[----:B------:R-:W0:Y:S01]  /*ba00*/  @P3 S2R R5, SR_CgaCtaId ;  /* 0x0000000000053919 */ /* 0x000e220000008800 */
[----:B------:R-:W-:-:S04]  /*ba10*/  @P3 MOV R4, 0x400 ;  /* 0x0000040000043802 */ /* 0x000fc80000000f00 */
[----:B0-----:R-:W-:Y:S01]  /*ba20*/  @P3 LEA R6, R5, R4, 0x18 ;  /* 0x0000000405063211 */ /* 0x001fe200078ec0ff */
[----:B------:R-:W-:-:S03]  /*ba30*/  IMAD.WIDE.U32 R4, R12, -0x33333333, RZ ;  /* 0xcccccccd0c047825 */ /* 0x000fc600078e00ff */
[----:B------:R0:W-:Y:S01]  /*ba40*/  @P3 SYNCS.ARRIVE.TRANS64.A1T0 RZ, [R6+URZ+0xb8], RZ ;  /* 0x0000b8ff06ff39a7 */ /* 0x0001e2000810003f */
[----:B------:R-:W-:Y:S02]  /*ba50*/  ISETP.GE.U32.AND P3, PT, R3, 0xa, PT ;  /* 0x0000000a0300780c */ /* 0x000fe40003f66070 */
[----:B------:R-:W-:Y:S02]  /*ba60*/  SHF.R.U32.HI R7, RZ, 0x3, R5 ;  /* 0x00000003ff077819 */ /* 0x000fe40000011605 */
[----:B------:R-:W-:Y:S02]  /*ba70*/  SEL R5, RZ, 0x1, !P1 ;  /* 0x00000001ff057807 */ /* 0x000fe40004800000 */
[----:B------:R-:W-:Y:S01]  /*ba80*/  ISETP.GE.U32.AND P1, PT, R17, UR4, PT ;  /* 0x0000000411007c0c */ /* 0x000fe2000bf26070 */
[----:B------:R-:W-:Y:S01]  /*ba90*/  IMAD R12, R7, -0xa, R12 ;  /* 0xfffffff6070c7824 */ /* 0x000fe200078e020c */
[----:B------:R-:W-:Y:S02]  /*baa0*/  LOP3.LUT R0, R0, R5, RZ, 0x3c, !PT ;  /* 0x0000000500007212 */ /* 0x000fe400078e3cff */
[----:B------:R-:W-:-:S02]  /*bab0*/  ISETP.GE.U32.AND.EX P1, PT, R16, UR5, PT, P1 ;  /* 0x0000000510007c0c */ /* 0x000fc4000bf26110 */
[----:B------:R-:W-:Y:S02]  /*bac0*/  PRMT R4, RZ, 0x7610, R4 ;  /* 0x00007610ff047816 */ /* 0x000fe40000000004 */
[----:B------:R-:W-:Y:S01]  /*bad0*/  @P3 LOP3.LUT R0, R0, 0x1, R7, 0x78, !PT ;  /* 0x0000000100003812 */ /* 0x000fe200078e7807 */
[----:B------:R-:W-:-:S08]  /*bae0*/  IMAD.MOV.U32 R7, RZ, RZ, -0x1 ;  /* 0xffffffffff077424 */ /* 0x000fd000078e00ff */
[----:B0-----:R-:W-:Y:S05]  /*baf0*/  @P1 BRA `(.L_x_368) ;  /* 0x0000000400581947 */ /* 0x001fea0003800000 */
[----:B------:R-:W-:Y:S01]  /*bb00*/  ULDC.64 UR4, c[0x0][0x628] ;  /* 0x00018a0000047ab9 */ /* 0x000fe20000000a00 */
[----:B------:R-:W0:Y:S01]  /*bb10*/  S2R R15, SR_CTAID.X ;  /* 0x00000000000f7919 */ /* 0x000e220000002500 */
[----:B------:R-:W-:Y:S01]  /*bb20*/  ISETP.NE.U32.AND P1, PT, RZ, UR4, PT ;  /* 0x00000004ff007c0c */ /* 0x000fe2000bf25070 */
[----:B------:R-:W-:Y:S01]  /*bb30*/  ULDC UR7, c[0x0][0x630] ;  /* 0x00018c0000077ab9 */ /* 0x000fe20000000800 */
[----:B------:R-:W-:Y:S01]  /*bb40*/  IMAD.MOV.U32 R4, RZ, RZ, R17 ;  /* 0x000000ffff047224 */ /* 0x000fe200078e0011 */
[----:B------:R-:W1:Y:S01]  /*bb50*/  S2R R14, SR_CTAID.Y ;  /* 0x00000000000e7919 */ /* 0x000e620000002600 */
[----:B------:R-:W-:Y:S01]  /*bb60*/  ISETP.NE.AND.EX P1, PT, RZ, UR5, PT, P1 ;  /* 0x00000005ff007c0c */ /* 0x000fe2000bf25310 */
[----:B------:R-:W-:-:S12]  /*bb70*/  IMAD.MOV.U32 R5, RZ, RZ, R16 ;  /* 0x000000ffff057224 */ /* 0x000fd800078e0010 */
[----:B------:R-:W-:Y:S05]  /*bb80*/  @!P1 BRA `(.L_x_369) ;  /* 0x0000000000289947 */ /* 0x000fea0003800000 */
[----:B------:R-:W-:Y:S02]  /*bb90*/  ULDC UR6, c[0x0][0x634] ;  /* 0x00018d0000067ab9 */ /* 0x000fe40000000800 */
[----:B------:R-:W-:-:S05]  /*bba0*/  IADD3 R9, P1, R17, UR6, RZ ;  /* 0x0000000611097c10 */ /* 0x000fca000ff3e0ff */
[----:B------:R-:W-:-:S04]  /*bbb0*/  IMAD.X R19, RZ, RZ, R16, P1 ;  /* 0x000000ffff137224 */ /* 0x000fc800008e0610 */
[----:B------:R-:W-:-:S04]  /*bbc0*/  IMAD.WIDE.U32 R6, R19, UR4, RZ ;  /* 0x0000000413067c25 */ /* 0x000fc8000f8e00ff */
[----:B------:R-:W-:-:S04]  /*bbd0*/  IMAD.WIDE.U32 R6, P1, R9, UR5, R6 ;  /* 0x0000000509067c25 */ /* 0x000fc8000f820006 */
[----:B------:R-:W-:-:S04]  /*bbe0*/  IMAD.WIDE.U32 R8, R9, UR4, RZ ;  /* 0x0000000409087c25 */ /* 0x000fc8000f8e00ff */
[----:B------:R-:W-:Y:S01]  /*bbf0*/  IMAD.X R5, RZ, RZ, RZ, P1 ;  /* 0x000000ffff057224 */ /* 0x000fe200008e06ff */
[----:B------:R-:W-:Y:S01]  /*bc00*/  IADD3 RZ, P1, R9, R6, RZ ;  /* 0x0000000609ff7210 */ /* 0x000fe20007f3e0ff */
[----:B------:R-:W-:-:S04]  /*bc10*/  IMAD.MOV.U32 R4, RZ, RZ, R7 ;  /* 0x000000ffff047224 */ /* 0x000fc800078e0007 */
[----:B------:R-:W-:-:S08]  /*bc20*/  IMAD.WIDE.U32.X R4, R19, UR5, R4, P1 ;  /* 0x0000000513047c25 */ /* 0x000fd000088e0404 */
.L_x_369:
[--C-:B------:R-:W-:Y:S01]  /*bc30*/  SHF.R.U64 R8, R4, UR7, R5.reuse ;  /* 0x0000000704087c19 */ /* 0x100fe20008001205 */
[----:B------:R-:W-:Y:S01]  /*bc40*/  ULDC.64 UR4, c[0x0][0x620] ;  /* 0x0001880000047ab9 */ /* 0x000fe20000000a00 */
[----:B------:R-:W-:Y:S01]  /*bc50*/  SHF.R.U32.HI R4, RZ, UR7, R5 ;  /* 0x00000007ff047c19 */ /* 0x000fe20008011605 */
[----:B------:R-:W-:Y:S01]  /*bc60*/  IMAD.MOV.U32 R5, RZ, RZ, R16 ;  /* 0x000000ffff057224 */ /* 0x000fe200078e0010 */
[----:B------:R-:W-:Y:S01]  /*bc70*/  IADD3 R7, P1, RZ, -R8, RZ ;  /* 0x80000008ff077210 */ /* 0x000fe20007f3e0ff */
[----:B------:R-:W2:Y:S01]  /*bc80*/  LDC R22, c[0x0][0x144] ;  /* 0x00005100ff167b82 */ /* 0x000ea20000000800 */
[----:B0-----:R-:W-:Y:S01]  /*bc90*/  I2FP.F32.U32 R9, R15 ;  /* 0x0000000f00097245 */ /* 0x001fe20000201000 */
[----:B------:R-:W-:Y:S01]  /*bca0*/  ULDC.64 UR8, c[0x0][0x640] ;  /* 0x0001900000087ab9 */ /* 0x000fe20000000a00 */
[----:B------:R-:W-:Y:S01]  /*bcb0*/  ULDC UR6, c[0x0][0x608] ;  /* 0x0001820000067ab9 */ /* 0x000fe20000000800 */
[----:B------:R-:W-:Y:S01]  /*bcc0*/  IMAD.X R4, RZ, RZ, ~R4, P1 ;  /* 0x000000ffff047224 */ /* 0x000fe200008e0e04 */
[----:B------:R-:W-:-:S03]  /*bcd0*/  ISETP.NE.U32.AND P1, PT, RZ, UR8, PT ;  /* 0x00000008ff007c0c */ /* 0x000fc6000bf25070 */
[----:B------:R-:W-:Y:S01]  /*bce0*/  IMAD R6, R4, UR4, RZ ;  /* 0x0000000404067c24 */ /* 0x000fe2000f8e02ff */
[----:B------:R-:W0:Y:S01]  /*bcf0*/  LDC R19, c[0x0][0x148] ;  /* 0x00005200ff137b82 */ /* 0x000e220000000800 */
[----:B------:R-:W-:Y:S01]  /*bd00*/  IMAD.MOV.U32 R4, RZ, RZ, R17 ;  /* 0x000000ffff047224 */ /* 0x000fe200078e0011 */
[----:B------:R-:W-:-:S03]  /*bd10*/  ISETP.NE.AND.EX P1, PT, RZ, UR9, PT, P1 ;  /* 0x00000009ff007c0c */ /* 0x000fc6000bf25310 */
[----:B------:R-:W-:Y:S01]  /*bd20*/  IMAD.WIDE.U32 R4, R7, UR4, R4 ;  /* 0x0000000407047c25 */ /* 0x000fe2000f8e0004 */
[----:B------:R-:W-:-:S03]  /*bd30*/  ULDC UR4, c[0x0][0x150] ;  /* 0x0000540000047ab9 */ /* 0x000fc60000000800 */
[----:B------:R-:W-:Y:S02]  /*bd40*/  IMAD R7, R7, UR5, R6 ;  /* 0x0000000507077c24 */ /* 0x000fe4000f8e0206 */
[----:B------:R-:W-:Y:S01]  /*bd50*/  FMUL R6, R9, UR4 ;  /* 0x0000000409067c20 */ /* 0x000fe20008400000 */
[----:B------:R-:W-:Y:S01]  /*bd60*/  ULDC UR4, c[0x0][0x618] ;  /* 0x0001860000047ab9 */ /* 0x000fe20000000800 */
[----:B------:R-:W-:Y:S01]  /*bd70*/  ULDC UR5, c[0x0][0x154] ;  /* 0x0000550000057ab9 */ /* 0x000fe20000000800 */
[----:B------:R-:W-:-:S03]  /*bd80*/  IMAD.IADD R5, R5, 0x1, R7 ;  /* 0x0000000105057824 */ /* 0x000fc600078e0207 */
[----:B------:R-:W3:Y:S02]  /*bd90*/  F2I.U32.TRUNC.NTZ R6, R6 ;  /* 0x0000000600067305 */ /* 0x000ee4000020f000 */
[----:B------:R-:W-:Y:S02]  /*bda0*/  SHF.R.U64 R9, R4, UR4, R5 ;  /* 0x0000000404097c19 */ /* 0x000fe40008001205 */
[----:B-1----:R-:W-:-:S05]  /*bdb0*/  I2FP.F32.U32 R4, R14 ;  /* 0x0000000e00047245 */ /* 0x002fca0000201000 */
[----:B------:R-:W-:Y:S01]  /*bdc0*/  FMUL R21, R4, UR5 ;  /* 0x0000000504157c20 */ /* 0x000fe20008400000 */
[----:B------:R-:W-:Y:S01]  /*bdd0*/  SHF.R.U32.HI R4, RZ, UR4, R5 ;  /* 0x00000004ff047c19 */ /* 0x000fe20008011605 */
[----:B------:R-:W-:-:S03]  /*bde0*/  ULDC UR4, c[0x0][0x658] ;  /* 0x0001960000047ab9 */ /* 0x000fc60000000800 */
[--C-:B------:R-:W-:Y:S01]  /*bdf0*/  SHF.R.U64 R20, R9, UR6, R4.reuse ;  /* 0x0000000609147c19 */ /* 0x100fe20008001204 */
[----:B------:R-:W1:Y:S01]  /*be00*/  F2I.U32.TRUNC.NTZ R21, R21 ;  /* 0x0000001500157305 */ /* 0x000e62000020f000 */
[----:B------:R-:W-:Y:S01]  /*be10*/  SHF.R.U32.HI R5, RZ, UR6, R4 ;  /* 0x00000006ff057c19 */ /* 0x000fe20008011604 */
[----:B---3--:R-:W-:-:S03]  /*be20*/  IMAD.MOV R6, RZ, RZ, -R6 ;  /* 0x000000ffff067224 */ /* 0x008fc600078e0a06 */
[----:B------:R-:W-:Y:S01]  /*be30*/  SHF.R.U64 R18, R20, UR4, R5 ;  /* 0x0000000414127c19 */ /* 0x000fe20008001205 */
[----:B--2---:R-:W-:Y:S01]  /*be40*/  IMAD R15, R22, R6, R15 ;  /* 0x00000006160f7224 */ /* 0x004fe200078e020f */
[----:B------:R-:W-:-:S03]  /*be50*/  SHF.R.U32.HI R23, RZ, UR4, R5 ;  /* 0x00000004ff177c19 */ /* 0x000fc60008011605 */
[----:B------:R-:W-:Y:S02]  /*be60*/  IMAD.MOV.U32 R4, RZ, RZ, R18 ;  /* 0x000000ffff047224 */ /* 0x000fe400078e0012 */
[----:B------:R-:W-:Y:S01]  /*be70*/  IMAD.MOV.U32 R5, RZ, RZ, R23 ;  /* 0x000000ffff057224 */ /* 0x000fe200078e0017 */
[----:B------:R-:W-:Y:S06]  /*be80*/  @!P1 BRA `(.L_x_370) ;  /* 0x0000000000289947 */ /* 0x000fec0003800000 */
[----:B------:R-:W-:Y:S02]  /*be90*/  ULDC UR4, c[0x0][0x64c] ;  /* 0x0001930000047ab9 */ /* 0x000fe40000000800 */
[----:B------:R-:W-:-:S05]  /*bea0*/  IADD3 R5, P1, R18, UR4, RZ ;  /* 0x0000000412057c10 */ /* 0x000fca000ff3e0ff */
[----:B------:R-:W-:-:S04]  /*beb0*/  IMAD.X R23, RZ, RZ, R23, P1 ;  /* 0x000000ffff177224 */ /* 0x000fc800008e0617 */
[----:B------:R-:W-:-:S04]  /*bec0*/  IMAD.WIDE.U32 R6, R23, UR8, RZ ;  /* 0x0000000817067c25 */ /* 0x000fc8000f8e00ff */
[----:B------:R-:W-:-:S04]  /*bed0*/  IMAD.WIDE.U32 R6, P1, R5, UR9, R6 ;  /* 0x0000000905067c25 */ /* 0x000fc8000f820006 */
[----:B------:R-:W-:-:S04]  /*bee0*/  IMAD.WIDE.U32 R4, R5, UR8, RZ ;  /* 0x0000000805047c25 */ /* 0x000fc8000f8e00ff */
[----:B------:R-:W-:Y:S01]  /*bef0*/  IMAD.MOV.U32 R4, RZ, RZ, R7 ;  /* 0x000000ffff047224 */ /* 0x000fe200078e0007 */
[----:B------:R-:W-:Y:S01]  /*bf00*/  IADD3 RZ, P3, R5, R6, RZ ;  /* 0x0000000605ff7210 */ /* 0x000fe20007f7e0ff */
[----:B------:R-:W-:-:S04]  /*bf10*/  IMAD.X R5, RZ, RZ, RZ, P1 ;  /* 0x000000ffff057224 */ /* 0x000fc800008e06ff */
[----:B------:R-:W-:-:S08]  /*bf20*/  IMAD.WIDE.U32.X R4, R23, UR9, R4, P3 ;  /* 0x0000000917047c25 */ /* 0x000fd000098e0404 */
.L_x_370:
[----:B------:R-:W2:Y:S01]  /*bf30*/  LDC R6, c[0x0][0x65c] ;  /* 0x00019700ff067b82 */ /* 0x000ea20000000800 */
[----:B------:R-:W-:Y:S01]  /*bf40*/  ULDC UR4, c[0x0][0x648] ;  /* 0x0001920000047ab9 */ /* 0x000fe20000000800 */
[----:B------:R-:W-:Y:S01]  /*bf50*/  LOP3.LUT R20, R20, UR17, RZ, 0xc0, !PT ;  /* 0x0000001114147c12 */ /* 0x000fe2000f8ec0ff */
[----:B-1----:R-:W-:Y:S01]  /*bf60*/  IMAD.MOV R21, RZ, RZ, -R21 ;  /* 0x000000ffff157224 */ /* 0x002fe200078e0a15 */
[----:B------:R-:W-:Y:S01]  /*bf70*/  SHF.R.U64 R5, R4, UR4, R5 ;  /* 0x0000000404057c19 */ /* 0x000fe20008001205 */
[----:B------:R-:W-:Y:S01]  /*bf80*/  ULDC UR4, c[0x0][0x638] ;  /* 0x00018e0000047ab9 */ /* 0x000fe20000000800 */
[----:B------:R-:W-:Y:S01]  /*bf90*/  LOP3.LUT R9, R9, UR16, RZ, 0xc0, !PT ;  /* 0x0000001009097c12 */ /* 0x000fe2000f8ec0ff */
[----:B------:R-:W-:Y:S01]  /*bfa0*/  ULDC UR5, c[0x0][0x610] ;  /* 0x0001840000057ab9 */ /* 0x000fe20000000800 */
[----:B------:R-:W-:Y:S02]  /*bfb0*/  IMAD.MOV.U32 R4, RZ, RZ, 0x1 ;  /* 0x00000001ff047424 */ /* 0x000fe400078e00ff */
[----:B------:R-:W-:-:S02]  /*bfc0*/  IMAD.MOV R7, RZ, RZ, -R5 ;  /* 0x000000ffff077224 */ /* 0x000fc400078e0a05 */
[----:B------:R-:W-:Y:S02]  /*bfd0*/  IMAD R20, R5, UR18, R20 ;  /* 0x0000001205147c24 */ /* 0x000fe4000f8e0214 */
[----:B------:R-:W-:Y:S01]  /*bfe0*/  IMAD R18, R7, UR4, R18 ;  /* 0x0000000407127c24 */ /* 0x000fe2000f8e0212 */
[----:B------:R-:W-:-:S03]  /*bff0*/  ULDC UR4, c[0x0][0x600] ;  /* 0x0001800000047ab9 */ /* 0x000fc60000000800 */
[----:B------:R-:W-:Y:S01]  /*c000*/  IMAD R18, R18, UR4, R9 ;  /* 0x0000000412127c24 */ /* 0x000fe2000f8e0209 */
[----:B--2---:R-:W-:-:S13]  /*c010*/  ISETP.NE.AND P1, PT, R6, 0x1, PT ;  /* 0x000000010600780c */ /* 0x004fda0003f25270 */
[----:B0-----:R-:W-:-:S04]  /*c020*/  @P1 IMAD R15, R19, R21, R14 ;  /* 0x00000015130f1224 */ /* 0x001fc800078e020e */
[----:B------:R-:W-:-:S05]  /*c030*/  IMAD R15, R20, UR5, R15 ;  /* 0x00000005140f7c24 */ /* 0x000fca000f8e020f */
[----:B------:R-:W-:Y:S02]  /*c040*/  SEL R9, R18, R15, !P1 ;  /* 0x0000000f12097207 */ /* 0x000fe40004800000 */
[----:B------:R-:W-:-:S07]  /*c050*/  SEL R7, R15, R18, !P1 ;  /* 0x000000120f077207 */ /* 0x000fce0004800000 */
.L_x_368:
[----:B------:R-:W-:Y:S05]  /*c060*/  BSYNC B1 ;  /* 0x0000000000017941 */ /* 0x000fea0003800000 */
.L_x_367:
[----:B------:R-:W-:-:S13]  /*c070*/  LOP3.LUT P1, RZ, R4, 0xff, RZ, 0xc0, !PT ;  /* 0x000000ff04ff7812 */ /* 0x000fda000782c0ff */
[----:B------:R-:W-:Y:S05]  /*c080*/  @P1 BRA `(.L_x_371) ;  /* 0xfffffff400401947 */ /* 0x000fea000383ffff */
[----:B------:R-:W-:Y:S05]  /*c090*/  BSYNC B0 ;  /* 0x0000000000007941 */ /* 0x000fea0003800000 */
.L_x_359:
[----:B------:R-:W-:-:S03]  /*c0a0*/  UMOV UR4, 0xffffffff ;  /* 0xffffffff00047882 */ /* 0x000fc60000000000 */
[----:B------:R-:W-:Y:S05]  /*c0b0*/  BRA.DIV UR4, `(.L_x_372) ;  /* 0x0000000604ec7947 */ /* 0x000fea000b800000 */
[----:B------:R-:W-:-:S13]  /*c0c0*/  ELECT P6, URZ, PT ;  /* 0x00000000003f782f */ /* 0x000fda00038c0000 */
.L_x_392:
[----:B------:R-:W-:Y:S04]  /*c0d0*/  BSSY B0, `(.L_x_373) ;  /* 0x0000061000007945 */ /* 0x000fe80003800000 */
[----:B------:R-:W-:Y:S05]  /*c0e0*/  @!P6 BRA `(.L_x_374) ;  /* 0x00000004007ce947 */ /* 0x000fea0003800000 */
[----:B------:R-:W-:-:S04]  /*c0f0*/  LOP3.LUT R2, R2, 0x2, RZ, 0xfc, !PT ;  /* 0x0000000202027812 */ /* 0x000fc800078efcff */
[----:B------:R-:W-:-:S13]  /*c100*/  ISETP.NE.AND P0, PT, R2, 0x3, PT ;  /* 0x000000030200780c */ /* 0x000fda0003f05270 */
[----:B------:R-:W-:Y:S05]  /*c110*/  @!P0 BRA `(.L_x_375) ;  /* 0x0000000000048947 */ /* 0x000fea0003800000 */
[----:B------:R-:W-:Y:S01]  /*c120*/  BPT.TRAP 0x1 ;  /* 0x000000040000795c */ /* 0x000fe20000300000 */
.L_x_375:
[----:B------:R-:W0:Y:S01]  /*c130*/  S2R R3, SR_CgaCtaId ;  /* 0x0000000000037919 */ /* 0x000e220000008800 */
[----:B------:R-:W-:-:S04]  /*c140*/  MOV R2, 0x400 ;  /* 0x0000040000027802 */ /* 0x000fc80000000f00 */
[----:B0-----:R-:W-:Y:S02]  /*c150*/  LEA R3, R3, R2, 0x18 ;  /* 0x0000000203037211 */ /* 0x001fe400078ec0ff */
[----:B------:R-:W-:-:S03]  /*c160*/  SHF.L.U32 R2, R0, 0x1f, RZ ;  /* 0x0000001f00027819 */ /* 0x000fc600000006ff */
[----:B------:R-:W-:-:S04]  /*c170*/  VIADD R3, R3, 0x50 ;  /* 0x0000005003037836 */ /* 0x000fc80000000000 */
[C---:B------:R-:W-:Y:S02]  /*c180*/  IMAD R7, R12.reuse, 0x8, R3 ;  /* 0x000000080c077824 */ /* 0x040fe400078e0203 */
[----:B------:R-:W-:Y:S02]  /*c190*/  VIADD R12, R12, 0x1 ;  /* 0x000000010c0c7836 */ /* 0x000fe40000000000 */
[----:B------:R-:W0:Y:S03]  /*c1a0*/  SYNCS.PHASECHK.TRANS64.TRYWAIT P0, [R7+URZ], R2 ;  /* 0x00000002070075a7 */ /* 0x000e26000800017f */
[----:B------:R-:W-:-:S04]  /*c1b0*/  ISETP.NE.AND P1, PT, R12, 0xa, PT ;  /* 0x0000000a0c00780c */ /* 0x000fc80003f25270 */
[----:B------:R-:W-:Y:S02]  /*c1c0*/  SEL R5, RZ, 0x1, P1 ;  /* 0x00000001ff057807 */ /* 0x000fe40000800000 */
[----:B------:R-:W-:Y:S02]  /*c1d0*/  SEL R12, R12, RZ, P1 ;  /* 0x000000ff0c0c7207 */ /* 0x000fe40000800000 */
[----:B------:R-:W-:-:S03]  /*c1e0*/  LOP3.LUT R5, R0, R5, RZ, 0x3c, !PT ;  /* 0x0000000500057212 */ /* 0x000fc600078e3cff */
[----:B------:R-:W-:Y:S01]  /*c1f0*/  IMAD R9, R12, 0x8, R3 ;  /* 0x000000080c097824 */ /* 0x000fe200078e0203 */
[----:B------:R-:W-:Y:S01]  /*c200*/  SHF.L.U32 R4, R5, 0x1f, RZ ;  /* 0x0000001f05047819 */ /* 0x000fe200000006ff */
[----:B0-----:R-:W-:Y:S06]  /*c210*/  @!P0 BRA `(.L_x_376) ;  /* 0x0000000400b48947 */ /* 0x001fec0003800000 */
.L_x_393:
[----:B------:R-:W1:Y:S01]  /*c220*/  SYNCS.PHASECHK.TRANS64.TRYWAIT P0, [R9+URZ], R4 ;  /* 0x00000004090075a7 */ /* 0x000e62000800017f */
[----:B------:R-:W-:-:S05]  /*c230*/  VIADD R0, R12, 0x1 ;  /* 0x000000010c007836 */ /* 0x000fca0000000000 */
[----:B------:R-:W-:-:S04]  /*c240*/  ISETP.NE.AND P1, PT, R0, 0xa, PT ;  /* 0x0000000a0000780c */ /* 0x000fc80003f25270 */
[----:B0-----:R-:W-:Y:S02]  /*c250*/  SEL R2, RZ, 0x1, P1 ;  /* 0x00000001ff027807 */ /* 0x001fe40000800000 */
[----:B------:R-:W-:Y:S02]  /*c260*/  SEL R0, R0, RZ, P1 ;  /* 0x000000ff00007207 */ /* 0x000fe40000800000 */
[----:B------:R-:W-:-:S03]  /*c270*/  LOP3.LUT R7, R5, R2, RZ, 0x3c, !PT ;  /* 0x0000000205077212 */ /* 0x000fc600078e3cff */
[----:B------:R-:W-:Y:S01]  /*c280*/  IMAD R6, R0, 0x8, R3 ;  /* 0x0000000800067824 */ /* 0x000fe200078e0203 */
[----:B------:R-:W-:Y:S01]  /*c290*/  SHF.L.U32 R5, R7, 0x1f, RZ ;  /* 0x0000001f07057819 */ /* 0x000fe200000006ff */
[----:B-1----:R-:W-:Y:S06]  /*c2a0*/  @!P0 BRA `(.L_x_377) ;  /* 0x0000000400a48947 */ /* 0x002fec0003800000 */
.L_x_394:
[----:B------:R-:W1:Y:S01]  /*c2b0*/  SYNCS.PHASECHK.TRANS64.TRYWAIT P0, [R6+URZ], R5 ;  /* 0x00000005060075a7 */ /* 0x000e62000800017f */
[----:B------:R-:W-:-:S05]  /*c2c0*/  VIADD R0, R0, 0x1 ;  /* 0x0000000100007836 */ /* 0x000fca0000000000 */
[----:B------:R-:W-:-:S04]  /*c2d0*/  ISETP.NE.AND P1, PT, R0, 0xa, PT ;  /* 0x0000000a0000780c */ /* 0x000fc80003f25270 */
[----:B------:R-:W-:Y:S02]  /*c2e0*/  SEL R2, RZ, 0x1, P1 ;  /* 0x00000001ff027807 */ /* 0x000fe40000800000 */
[----:B------:R-:W-:Y:S02]  /*c2f0*/  SEL R0, R0, RZ, P1 ;  /* 0x000000ff00007207 */ /* 0x000fe40000800000 */
[----:B------:R-:W-:-:S03]  /*c300*/  LOP3.LUT R7, R7, R2, RZ, 0x3c, !PT ;  /* 0x0000000207077212 */ /* 0x000fc600078e3cff */
[----:B0-----:R-:W-:Y:S01]  /*c310*/  IMAD R9, R0, 0x8, R3 ;  /* 0x0000000800097824 */ /* 0x001fe200078e0203 */
[----:B------:R-:W-:Y:S01]  /*c320*/  SHF.L.U32 R4, R7, 0x1f, RZ ;  /* 0x0000001f07047819 */ /* 0x000fe200000006ff */
[----:B-1----:R-:W-:Y:S06]  /*c330*/  @!P0 BRA `(.L_x_378) ;  /* 0x0000000400948947 */ /* 0x002fec0003800000 */
.L_x_395:
        /* <DEDUP_REMOVED lines=9> */
.L_x_396:
        /* <DEDUP_REMOVED lines=9> */
.L_x_397:
        /* <DEDUP_REMOVED lines=9> */
.L_x_398:
        /* <DEDUP_REMOVED lines=9> */
.L_x_399:
        /* <DEDUP_REMOVED lines=9> */
.L_x_400:
[----:B------:R-:W1:Y:S01]  /*c610*/  SYNCS.PHASECHK.TRANS64.TRYWAIT P0, [R6+URZ], R5 ;  /* 0x00000005060075a7 */ /* 0x000e62000800017f */
[----:B------:R-:W-:-:S05]  /*c620*/  VIADD R0, R0, 0x1 ;  /* 0x0000000100007836 */ /* 0x000fca0000000000 */
[----:B------:R-:W-:-:S04]  /*c630*/  ISETP.NE.AND P1, PT, R0, 0xa, PT ;  /* 0x0000000a0000780c */ /* 0x000fc80003f25270 */
[----:B------:R-:W-:Y:S02]  /*c640*/  SEL R2, RZ, 0x1, P1 ;  /* 0x00000001ff027807 */ /* 0x000fe40000800000 */
[----:B------:R-:W-:Y:S02]  /*c650*/  SEL R0, R0, RZ, P1 ;  /* 0x000000ff00007207 */ /* 0x000fe40000800000 */
[----:B------:R-:W-:Y:S01]  /*c660*/  LOP3.LUT R2, R7, R2, RZ, 0x3c, !PT ;  /* 0x0000000207027212 */ /* 0x000fe200078e3cff */
[----:B-1----:R-:W-:Y:S06]  /*c670*/  @!P0 BRA `(.L_x_384) ;  /* 0x00000004003c8947 */ /* 0x002fec0003800000 */
.L_x_401:
[----:B------:R-:W-:Y:S01]  /*c680*/  IMAD R3, R0, 0x8, R3 ;  /* 0x0000000800037824 */ /* 0x000fe200078e0203 */
[----:B------:R-:W-:-:S07]  /*c690*/  SHF.L.U32 R0, R2, 0x1f, RZ ;  /* 0x0000001f02007819 */ /* 0x000fce00000006ff */
.L_x_385:
[----:B--2---:R2:W3:Y:S02]  /*c6a0*/  SYNCS.PHASECHK.TRANS64.TRYWAIT P0, [R3+URZ], R0 ;  /* 0x00000000030075a7 */ /* 0x0044e4000800017f */
[----:B---3--:R-:W-:Y:S05]  /*c6b0*/  @!P0 NANOSLEEP.SYNCS 0x989680 ;  /* 0x009896800000895d */ /* 0x008fea0003900000 */
[----:B------:R-:W3:Y:S02]  /*c6c0*/  @!P0 SYNCS.PHASECHK.TRANS64 P0, [R3+URZ], R0 ;  /* 0x00000000030085a7 */ /* 0x000ee4000800007f */
[----:B---3--:R-:W-:Y:S05]  /*c6d0*/  @!P0 BRA `(.L_x_385) ;  /* 0xfffffffc00f08947 */ /* 0x008fea000383ffff */
.L_x_374:
[----:B------:R-:W-:Y:S05]  /*c6e0*/  BSYNC B0 ;  /* 0x0000000000007941 */ /* 0x000fea0003800000 */
.L_x_373:
[----:B------:R-:W-:Y:S05]  /*c6f0*/  EXIT ;  /* 0x000000000000794d */ /* 0x000fea0003800000 */
.L_x_18:
[----:B---3--:R3:W4:Y:S02]  /*c700*/  SYNCS.PHASECHK.TRANS64.TRYWAIT P1, [R3+URZ], R0 ;  /* 0x00000000030075a7 */ /* 0x008724000802017f */
[----:B----4-:R-:W-:Y:S05]  /*c710*/  @!P1 NANOSLEEP.SYNCS 0x989680 ;  /* 0x009896800000995d */ /* 0x010fea0003900000 */
[----:B------:R-:W4:Y:S02]  /*c720*/  @!P1 SYNCS.PHASECHK.TRANS64 P1, [R3+URZ], R0 ;  /* 0x00000000030095a7 */ /* 0x000f24000802007f */
[----:B----4-:R-:W-:Y:S05]  /*c730*/  @!P1 BRA `(.L_x_18) ;  /* 0xfffffffc00f09947 */ /* 0x010fea000383ffff */
[----:B------:R-:W-:Y:S05]  /*c740*/  BRA `(.L_x_17) ;  /* 0xffffff4c000c7947 */ /* 0x000fea000383ffff */
.L_x_23:
[----:B-1----:R1:W2:Y:S02]  /*c750*/  SYNCS.PHASECHK.TRANS64.TRYWAIT P1, [R5+URZ], R4 ;  /* 0x00000004050075a7 */ /* 0x0022a4000802017f */
[----:B--2---:R-:W-:Y:S05]  /*c760*/  @!P1 NANOSLEEP.SYNCS 0x989680 ;  /* 0x009896800000995d */ /* 0x004fea0003900000 */
[----:B------:R-:W2:Y:S02]  /*c770*/  @!P1 SYNCS.PHASECHK.TRANS64 P1, [R5+URZ], R4 ;  /* 0x00000004050095a7 */ /* 0x000ea4000802007f */
[----:B--2---:R-:W-:Y:S05]  /*c780*/  @!P1 BRA `(.L_x_23) ;  /* 0xfffffffc00f09947 */ /* 0x004fea000383ffff */
[----:B------:R-:W-:Y:S05]  /*c790*/  BRA `(.L_x_22) ;  /* 0xffffff54006c7947 */ /* 0x000fea000383ffff */
.L_x_360:
[----:B------:R-:W-:Y:S01]  /*c7a0*/  BSSY B1, `(.L_x_386) ;  /* 0x0000006000017945 */ /* 0x000fe20003800000 */
[----:B------:R-:W-:-:S07]  /*c7b0*/  IMAD.MOV.U32 R15, RZ, RZ, -0x1 ;  /* 0xffffffffff0f7424 */ /* 0x000fce00078e00ff */
[----:B------:R-:W-:Y:S05]  /*c7c0*/  WARPSYNC.COLLECTIVE R15, `(.L_x_387) ;  /* 0x000000000f0c7348 */ /* 0x000fea0003c00000 */
[----:B------:R-:W-:Y:S02]  /*c7d0*/  ELECT P6, UR62, PT ;  /* 0x00000000003e782f */ /* 0x000fe400038c0000 */
[----:B------:R-:W-:Y:S01]  /*c7e0*/  MOV R14, UR62 ;  /* 0x0000003e000e7c02 */ /* 0x000fe20008000f00 */
[----:B------:R-:W-:Y:S10]  /*c7f0*/  ENDCOLLECTIVE ;  /* 0x000000000000791b */ /* 0x000ff40003800000 */
.L_x_387:
[----:B------:R-:W-:Y:S05]  /*c800*/  BSYNC B1 ;  /* 0x0000000000017941 */ /* 0x000fea0003800000 */
.L_x_386:
[----:B------:R-:W-:Y:S05]  /*c810*/  BRA `(.L_x_388) ;  /* 0xffffffec00687947 */ /* 0x000fea000383ffff */
.L_x_363:
[----:B0-----:R0:W1:Y:S02]  /*c820*/  SYNCS.PHASECHK.TRANS64.TRYWAIT P1, [R14+URZ+0x50], R7 ;  /* 0x000050070e0075a7 */ /* 0x001064000802017f */
[----:B-1----:R-:W-:Y:S05]  /*c830*/  @!P1 NANOSLEEP.SYNCS 0x989680 ;  /* 0x009896800000995d */ /* 0x002fea0003900000 */
[----:B------:R-:W1:Y:S02]  /*c840*/  @!P1 SYNCS.PHASECHK.TRANS64 P1, [R14+URZ+0x50], R7 ;  /* 0x000050070e0095a7 */ /* 0x000e64000802007f */
[----:B-1----:R-:W-:Y:S05]  /*c850*/  @!P1 BRA `(.L_x_363) ;  /* 0xfffffffc00f09947 */ /* 0x002fea000383ffff */
[----:B------:R-:W-:Y:S05]  /*c860*/  BRA `(.L_x_389) ;  /* 0xffffffec009c7947 */ /* 0x000fea000383ffff */
.L_x_372:
[----:B------:R-:W-:Y:S01]  /*c870*/  BSSY B0, `(.L_x_390) ;  /* 0x0000006000007945 */ /* 0x000fe20003800000 */
[----:B------:R-:W-:-:S07]  /*c880*/  IMAD.MOV.U32 R15, RZ, RZ, -0x1 ;  /* 0xffffffffff0f7424 */ /* 0x000fce00078e00ff */
[----:B------:R-:W-:Y:S05]  /*c890*/  WARPSYNC.COLLECTIVE R15, `(.L_x_391) ;  /* 0x000000000f0c7348 */ /* 0x000fea0003c00000 */
[----:B------:R-:W-:Y:S02]  /*c8a0*/  ELECT P6, UR62, PT ;  /* 0x00000000003e782f */ /* 0x000fe400038c0000 */
[----:B------:R-:W-:Y:S01]  /*c8b0*/  MOV R14, UR62 ;  /* 0x0000003e000e7c02 */ /* 0x000fe20008000f00 */
[----:B------:R-:W-:Y:S10]  /*c8c0*/  ENDCOLLECTIVE ;  /* 0x000000000000791b */ /* 0x000ff40003800000 */
.L_x_391:
[----:B------:R-:W-:Y:S05]  /*c8d0*/  BSYNC B0 ;  /* 0x0000000000007941 */ /* 0x000fea0003800000 */
.L_x_390:
[----:B------:R-:W-:Y:S05]  /*c8e0*/  BRA `(.L_x_392) ;  /* 0xfffffff400f87947 */ /* 0x000fea000383ffff */
.L_x_376:
[----:B0-----:R0:W1:Y:S02]  /*c8f0*/  SYNCS.PHASECHK.TRANS64.TRYWAIT P0, [R7+URZ], R2 ;  /* 0x00000002070075a7 */ /* 0x001064000800017f */
[----:B-1----:R-:W-:Y:S05]  /*c900*/  @!P0 NANOSLEEP.SYNCS 0x989680 ;  /* 0x009896800000895d */ /* 0x002fea0003900000 */
[----:B------:R-:W1:Y:S02]  /*c910*/  @!P0 SYNCS.PHASECHK.TRANS64 P0, [R7+URZ], R2 ;  /* 0x00000002070085a7 */ /* 0x000e64000800007f */
[----:B-1----:R-:W-:Y:S05]  /*c920*/  @!P0 BRA `(.L_x_376) ;  /* 0xfffffffc00f08947 */ /* 0x002fea000383ffff */
[----:B------:R-:W-:Y:S05]  /*c930*/  BRA `(.L_x_393) ;  /* 0xfffffff800387947 */ /* 0x000fea000383ffff */
.L_x_377:
[----:B0-----:R0:W1:Y:S02]  /*c940*/  SYNCS.PHASECHK.TRANS64.TRYWAIT P0, [R9+URZ], R4 ;  /* 0x00000004090075a7 */ /* 0x001064000800017f */
[----:B-1----:R-:W-:Y:S05]  /*c950*/  @!P0 NANOSLEEP.SYNCS 0x989680 ;  /* 0x009896800000895d */ /* 0x002fea0003900000 */
[----:B------:R-:W1:Y:S02]  /*c960*/  @!P0 SYNCS.PHASECHK.TRANS64 P0, [R9+URZ], R4 ;  /* 0x00000004090085a7 */ /* 0x000e64000800007f */
[----:B-1----:R-:W-:Y:S05]  /*c970*/  @!P0 BRA `(.L_x_377) ;  /* 0xfffffffc00f08947 */ /* 0x002fea000383ffff */
[----:B------:R-:W-:Y:S05]  /*c980*/  BRA `(.L_x_394) ;  /* 0xfffffff800487947 */ /* 0x000fea000383ffff */
.L_x_378:
[----:B0-----:R0:W1:Y:S02]  /*c990*/  SYNCS.PHASECHK.TRANS64.TRYWAIT P0, [R6+URZ], R5 ;  /* 0x00000005060075a7 */ /* 0x001064000800017f */
[----:B-1----:R-:W-:Y:S05]  /*c9a0*/  @!P0 NANOSLEEP.SYNCS 0x989680 ;  /* 0x009896800000895d */ /* 0x002fea0003900000 */
[----:B------:R-:W1:Y:S02]  /*c9b0*/  @!P0 SYNCS.PHASECHK.TRANS64 P0, [R6+URZ], R5 ;  /* 0x00000005060085a7 */ /* 0x000e64000800007f */
[----:B-1----:R-:W-:Y:S05]  /*c9c0*/  @!P0 BRA `(.L_x_378) ;  /* 0xfffffffc00f08947 */ /* 0x002fea000383ffff */
[----:B------:R-:W-:Y:S05]  /*c9d0*/  BRA `(.L_x_395) ;  /* 0xfffffff800587947 */ /* 0x000fea000383ffff */
.L_x_379:
[----:B0-----:R0:W1:Y:S02]  /*c9e0*/  SYNCS.PHASECHK.TRANS64.TRYWAIT P0, [R9+URZ], R4 ;  /* 0x00000004090075a7 */ /* 0x001064000800017f */
[----:B-1----:R-:W-:Y:S05]  /*c9f0*/  @!P0 NANOSLEEP.SYNCS 0x989680 ;  /* 0x009896800000895d */ /* 0x002fea0003900000 */
[----:B------:R-:W1:Y:S02]  /*ca00*/  @!P0 SYNCS.PHASECHK.TRANS64 P0, [R9+URZ], R4 ;  /* 0x00000004090085a7 */ /* 0x000e64000800007f */
[----:B-1----:R-:W-:Y:S05]  /*ca10*/  @!P0 BRA `(.L_x_379) ;  /* 0xfffffffc00f08947 */ /* 0x002fea000383ffff */
[----:B------:R-:W-:Y:S05]  /*ca20*/  BRA `(.L_x_396) ;  /* 0xfffffff800687947 */ /* 0x000fea000383ffff */
.L_x_380:
[----:B0-----:R0:W1:Y:S02]  /*ca30*/  SYNCS.PHASECHK.TRANS64.TRYWAIT P0, [R6+URZ], R5 ;  /* 0x00000005060075a7 */ /* 0x001064000800017f */
[----:B-1----:R-:W-:Y:S05]  /*ca40*/  @!P0 NANOSLEEP.SYNCS 0x989680 ;  /* 0x009896800000895d */ /* 0x002fea0003900000 */
[----:B------:R-:W1:Y:S02]  /*ca50*/  @!P0 SYNCS.PHASECHK.TRANS64 P0, [R6+URZ], R5 ;  /* 0x00000005060085a7 */ /* 0x000e64000800007f */
[----:B-1----:R-:W-:Y:S05]  /*ca60*/  @!P0 BRA `(.L_x_380) ;  /* 0xfffffffc00f08947 */ /* 0x002fea000383ffff */
[----:B------:R-:W-:Y:S05]  /*ca70*/  BRA `(.L_x_397) ;  /* 0xfffffff800787947 */ /* 0x000fea000383ffff */
.L_x_381:
[----:B0-----:R0:W1:Y:S02]  /*ca80*/  SYNCS.PHASECHK.TRANS64.TRYWAIT P0, [R9+URZ], R4 ;  /* 0x00000004090075a7 */ /* 0x001064000800017f */
[----:B-1----:R-:W-:Y:S05]  /*ca90*/  @!P0 NANOSLEEP.SYNCS 0x989680 ;  /* 0x009896800000895d */ /* 0x002fea0003900000 */
[----:B------:R-:W1:Y:S02]  /*caa0*/  @!P0 SYNCS.PHASECHK.TRANS64 P0, [R9+URZ], R4 ;  /* 0x00000004090085a7 */ /* 0x000e64000800007f */
[----:B-1----:R-:W-:Y:S05]  /*cab0*/  @!P0 BRA `(.L_x_381) ;  /* 0xfffffffc00f08947 */ /* 0x002fea000383ffff */
[----:B------:R-:W-:Y:S05]  /*cac0*/  BRA `(.L_x_398) ;  /* 0xfffffff800887947 */ /* 0x000fea000383ffff */
.L_x_382:
[----:B0-----:R0:W1:Y:S02]  /*cad0*/  SYNCS.PHASECHK.TRANS64.TRYWAIT P0, [R6+URZ], R5 ;  /* 0x00000005060075a7 */ /* 0x001064000800017f */
[----:B-1----:R-:W-:Y:S05]  /*cae0*/  @!P0 NANOSLEEP.SYNCS 0x989680 ;  /* 0x009896800000895d */ /* 0x002fea0003900000 */
[----:B------:R-:W1:Y:S02]  /*caf0*/  @!P0 SYNCS.PHASECHK.TRANS64 P0, [R6+URZ], R5 ;  /* 0x00000005060085a7 */ /* 0x000e64000800007f */
[----:B-1----:R-:W-:Y:S05]  /*cb00*/  @!P0 BRA `(.L_x_382) ;  /* 0xfffffffc00f08947 */ /* 0x002fea000383ffff */
[----:B------:R-:W-:Y:S05]  /*cb10*/  BRA `(.L_x_399) ;  /* 0xfffffff800987947 */ /* 0x000fea000383ffff */
.L_x_383:
[----:B0-----:R0:W1:Y:S02]  /*cb20*/  SYNCS.PHASECHK.TRANS64.TRYWAIT P0, [R9+URZ], R4 ;  /* 0x00000004090075a7 */ /* 0x001064000800017f */
[----:B-1----:R-:W-:Y:S05]  /*cb30*/  @!P0 NANOSLEEP.SYNCS 0x989680 ;  /* 0x009896800000895d */ /* 0x002fea0003900000 */
[----:B------:R-:W1:Y:S02]  /*cb40*/  @!P0 SYNCS.PHASECHK.TRANS64 P0, [R9+URZ], R4 ;  /* 0x00000004090085a7 */ /* 0x000e64000800007f */
[----:B-1----:R-:W-:Y:S05]  /*cb50*/  @!P0 BRA `(.L_x_383) ;  /* 0xfffffffc00f08947 */ /* 0x002fea000383ffff */
[----:B------:R-:W-:Y:S05]  /*cb60*/  BRA `(.L_x_400) ;  /* 0xfffffff800a87947 */ /* 0x000fea000383ffff */
.L_x_384:
[----:B-1----:R1:W2:Y:S02]  /*cb70*/  SYNCS.PHASECHK.TRANS64.TRYWAIT P0, [R6+URZ], R5 ;  /* 0x00000005060075a7 */ /* 0x0022a4000800017f */
[----:B--2---:R-:W-:Y:S05]  /*cb80*/  @!P0 NANOSLEEP.SYNCS 0x989680 ;  /* 0x009896800000895d */ /* 0x004fea0003900000 */
[----:B------:R-:W2:Y:S02]  /*cb90*/  @!P0 SYNCS.PHASECHK.TRANS64 P0, [R6+URZ], R5 ;  /* 0x00000005060085a7 */ /* 0x000ea4000800007f */
[----:B--2---:R-:W-:Y:S05]  /*cba0*/  @!P0 BRA `(.L_x_384) ;  /* 0xfffffffc00f08947 */ /* 0x004fea000383ffff */
[----:B------:R-:W-:Y:S05]  /*cbb0*/  BRA `(.L_x_401) ;  /* 0xfffffff800b07947 */ /* 0x000fea000383ffff */
.L_x_402:
[----:B------:R-:W-:-:S00]  /*cbc0*/  BRA `(.L_x_402) ;  /* 0xfffffffc00fc7947 */ /* 0x000fc0000383ffff */
[----:B------:R-:W-:-:S00]  /*cbd0*/  NOP ;  /* 0x0000000000007918 */ /* 0x000fc00000000000 */
        /* <DEDUP_REMOVED lines=10> */
.L_x_403:


//--------------------- .nv.global.init           --------------------------
	.section	.nv.global.init,"aw",@progbits
.nv.global.init:
	.type		$str$22,@object
	.size		$str$22,($str$23 - $str$22)
$str$22:
        /*0000*/ 	.byte	0x6b, 0x5f, 0x74, 0x69, 0x6c, 0x65, 0x5f, 0x63, 0x6f, 0x75, 0x6e, 0x74, 0x20, 0x3e, 0x3d, 0x20
        /*0010*/ 	.byte	0x31, 0x00
	.type		$str$23,@object
	.size		$str$23,(__unnamed_1 - $str$23)
$str$23:
        /*0012*/ 	.byte	0x2f, 0x74, 0x6d, 0x70, 0x2f, 0x63, 0x75, 0x74, 0x6c, 0x61, 0x73, 0x73, 0x5f, 0x73, 0x77, 0x65
        /*0022*/ 	.byte	0x65, 0x70, 0x5f, 0x73, 0x72, 0x63, 0x2f, 0x69, 0x6e, 0x63, 0x6c, 0x75, 0x64, 0x65, 0x2f, 0x63
        /*0032*/ 	.byte	0x75, 0x74, 0x6c, 0x61, 0x73, 0x73, 0x2f, 0x67, 0x65, 0x6d, 0x6d, 0x2f, 0x63, 0x6f, 0x6c, 0x6c
        /*0042*/ 	.byte	0x65, 0x63, 0x74, 0x69, 0x76, 0x65, 0x2f, 0x73, 0x6d, 0x39, 0x30, 0x5f, 0x6d, 0x6d, 0x61, 0x5f
        /*0052*/ 	.byte	0x74, 0x6d, 0x61, 0x5f, 0x67, 0x6d, 0x6d, 0x61, 0x5f, 0x73, 0x73, 0x5f, 0x77, 0x61, 0x72, 0x70
        /*0062*/ 	.byte	0x73, 0x70, 0x65, 0x63, 0x69, 0x61, 0x6c, 0x69, 0x7a, 0x65, 0x64, 0x2e, 0x68, 0x70, 0x70, 0x00
	.type		__unnamed_1,@object
	.size		__unnamed_1,(.L_0 - __unnamed_1)
__unnamed_1:
        /*0072*/ 	.byte	0x76, 0x6f, 0x69, 0x64, 0x20, 0x63, 0x75, 0x74, 0x6c, 0x61, 0x73, 0x73, 0x3a, 0x3a, 0x67, 0x65
        /* <DEDUP_REMOVED lines=172> */
        /*0b42*/ 	.byte	0x00
.L_0:


//--------------------- .nv.shared._ZN7cutlass13device_kernelINS_4gemm6kernel13GemmUniversalIN4cute5tupleIJiiiiEEENS1_10collective13CollectiveMmaINS1_34MainloopSm90TmaGmmaWarpSpecializedILi10ENS5_IJNS4_1CILi1EEESB_SB_EEENS1_35KernelTmaWarpSpecializedCooperativeEEENS5_IJNSA_ILi192EEENSA_ILi160EEENSA_ILi64EEEEEEaNS5_IJlSB_lEEEaSJ_NS4_8TiledMMAINS4_8MMA_AtomIJNS4_4SM904GMMA26MMA_64x32x32_S32S8S8_SS_TNEEEENS4_6LayoutINS5_IJNSA_ILi2EEESB_SB_EEENS5_IJSB_NSA_ILi0EEEST_EEEEENS5_IJNS4_10UnderscoreESW_SW_EEEEENS4_13SM90_TMA_LOADENS4_14ComposedLayoutINS4_7SwizzleILi2ELi4ELi3EEENS4_18smem_ptr_flag_bitsILi8EEENSQ_INS5_IJNSA_ILi8EEESH_EEENS5_IJSH_SB_EEEEEEEvNS4_8identityESZ_S19_vS1A_EENS_8epilogue10collective6detail29Sm90TmaWarpSpecializedAdapterINS1D_15DefaultEpilogueIaSJ_SJ_NS1C_6thread17LinearCombinationIaLi1EiiLNS1H_9ScaleType4KindE0ELNS_15FloatRoundStyleE2EaEENS1_15EpilogueDefaultEEEEEvvEEEEvNT_6ParamsE --------------------------
	.section	.nv.shared._ZN7cutlass13device_kernelINS_4gemm6kernel13GemmUniversalIN4cute5tupleIJiiiiEEENS1_10collective13CollectiveMmaINS1_34MainloopSm90TmaGmmaWarpSpecializedILi10ENS5_IJNS4_1CILi1EEESB_SB_EEENS1_35KernelTmaWarpSpecializedCooperativeEEENS5_IJNSA_ILi192EEENSA_ILi160EEENSA_ILi64EEEEEEaNS5_IJlSB_lEEEaSJ_NS4_8TiledMMAINS4_8MMA_AtomIJNS4_4SM904GMMA26MMA_64x32x32_S32S8S8_SS_TNEEEENS4_6LayoutINS5_IJNSA_ILi2EEESB_SB_EEENS5_IJSB_NSA_ILi0EEEST_EEEEENS5_IJNS4_10UnderscoreESW_SW_EEEEENS4_13SM90_TMA_LOADENS4_14ComposedLayoutINS4_7SwizzleILi2ELi4ELi3EEENS4_18smem_ptr_flag_bitsILi8EEENSQ_INS5_IJNSA_ILi8EEESH_EEENS5_IJSH_SB_EEEEEEEvNS4_8identityESZ_S19_vS1A_EENS_8epilogue10collective6detail29Sm90TmaWarpSpecializedAdapterINS1D_15DefaultEpilogueIaSJ_SJ_NS1C_6thread17LinearCombinationIaLi1EiiLNS1H_9ScaleType4KindE0ELNS_15FloatRoundStyleE2EaEENS1_15EpilogueDefaultEEEEEvvEEEEvNT_6ParamsE,"aw",@nobits
	.sectionflags	@""
	.align	16
	.zero		1024


//--------------------- .nv.shared.reserved.0     --------------------------
	.section	.nv.shared.reserved.0,"aw",@nobits
	.weak		__nv_reservedSMEM_offset_0_alias
	.size		__nv_reservedSMEM_offset_0_alias, 0, 0
	.other		__nv_reservedSMEM_offset_0_alias,@"STO_CUDA_RESERVED_SHARED STV_DEFAULT"
__nv_reservedSMEM_offset_0_alias:
	.zero		0


//--------------------- .nv.global                --------------------------
	.section	.nv.global,"aw",@nobits
.nv.global:
	.type		_ZN40_INTERNAL_3dfe998e_4_k_cu_dcf507c0_159534cute1_E,@object
	.size		_ZN40_INTERNAL_3dfe998e_4_k_cu_dcf507c0_159534cute1_E,(_ZN40_INTERNAL_3dfe998e_4_k_cu_dcf507c0_159534cuda3std3__45__cpo6cbeginE - _ZN40_INTERNAL_3dfe998e_4_k_cu_dcf507c0_159534cute1_E)
_ZN40_INTERNAL_3dfe998e_4_k_cu_dcf507c0_159534cute1_E:
	.zero		1
	.type		_ZN40_INTERNAL_3dfe998e_4_k_cu_dcf507c0_159534cuda3std3__45__cpo6cbeginE,@object
	.size		_ZN40_INTERNAL_3dfe998e_4_k_cu_dcf507c0_159534cuda3std3__45__cpo6cbeginE,(_ZN40_INTERNAL_3dfe998e_4_k_cu_dcf507c0_159534cuda3std3__48in_placeE - _ZN40_INTERNAL_3dfe998e_4_k_cu_dcf507c0_159534cuda3std3__45__cpo6cbeginE)
_ZN40_INTERNAL_3dfe998e_4_k_cu_dcf507c0_159534cuda3std3__45__cpo6cbeginE:
	.zero		1
	.type		_ZN40_INTERNAL_3dfe998e_4_k_cu_dcf507c0_159534cuda3std3__48in_placeE,@object
	.size		_ZN40_INTERNAL_3dfe998e_4_k_cu_dcf507c0_159534cuda3std3__48in_placeE,(_ZN40_INTERNAL_3dfe998e_4_k_cu_dcf507c0_159534cuda3std6ranges3__45__cpo9iter_moveE - _ZN40_INTERNAL_3dfe998e_4_k_cu_dcf507c0_159534cuda3std3__48in_placeE)
_ZN40_INTERNAL_3dfe998e_4_k_cu_dcf507c0_159534cuda3std3__48in_placeE:
	.zero		1
	.type		_ZN40_INTERNAL_3dfe998e_4_k_cu_dcf507c0_159534cuda3std6ranges3__45__cpo9iter_moveE,@object
	.size		_ZN40_INTERNAL_3dfe998e_4_k_cu_dcf507c0_159534cuda3std6ranges3__45__cpo9iter_moveE,(_ZN40_INTERNAL_3dfe998e_4_k_cu_dcf507c0_159534cuda3std3__45__cpo5beginE - _ZN40_INTERNAL_3dfe998e_4_k_cu_dcf507c0_159534cuda3std6ranges3__45__cpo9iter_moveE)
_ZN40_INTERNAL_3dfe998e_4_k_cu_dcf507c0_159534cuda3std6ranges3__45__cpo9iter_moveE:
	.zero		1
	.type		_ZN40_INTERNAL_3dfe998e_4_k_cu_dcf507c0_159534cuda3std3__45__cpo5beginE,@object
	.size		_ZN40_INTERNAL_3dfe998e_4_k_cu_dcf507c0_159534cuda3std3__45__cpo5beginE,(_ZN40_INTERNAL_3dfe998e_4_k_cu_dcf507c0_159534cuda3std3__442_GLOBAL__N__3dfe998e_4_k_cu_dcf507c0_159536ignoreE - _ZN40_INTERNAL_3dfe998e_4_k_cu_dcf507c0_159534cuda3std3__45__cpo5beginE)
_ZN40_INTERNAL_3dfe998e_4_k_cu_dcf507c0_159534cuda3std3__45__cpo5beginE:
	.zero		1
	.type		_ZN40_INTERNAL_3dfe998e_4_k_cu_dcf507c0_159534cuda3std3__442_GLOBAL__N__3dfe998e_4_k_cu_dcf507c0_159536ignoreE,@object
	.size		_ZN40_INTERNAL_3dfe998e_4_k_cu_dcf507c0_159534cuda3std3__442_GLOBAL__N__3dfe998e_4_k_cu_dcf507c0_159536ignoreE,(_ZN40_INTERNAL_3dfe998e_4_k_cu_dcf507c0_159534cute7productE - _ZN40_INTERNAL_3dfe998e_4_k_cu_dcf507c0_159534cuda3std3__442_GLOBAL__N__3dfe998e_4_k_cu_dcf507c0_159536ignoreE)
_ZN40_INTERNAL_3dfe998e_4_k_cu_dcf507c0_159534cuda3std3__442_GLOBAL__N__3dfe998e_4_k_cu_dcf507c0_159536ignoreE:
	.zero		1
	.type		_ZN40_INTERNAL_3dfe998e_4_k_cu_dcf507c0_159534cute7productE,@object
	.size		_ZN40_INTERNAL_3dfe998e_4_k_cu_dcf507c0_159534cute7productE,(_ZN40_INTERNAL_3dfe998e_4_k_cu_dcf507c0_159534cuda3std3__45__cpo3endE - _ZN40_INTERNAL_3dfe998e_4_k_cu_dcf507c0_159534cute7productE)
_ZN40_INTERNAL_3dfe998e_4_k_cu_dcf507c0_159534cute7productE:
	.zero		1
	.type		_ZN40_INTERNAL_3dfe998e_4_k_cu_dcf507c0_159534cuda3std3__45__cpo3endE,@object
	.size		_ZN40_INTERNAL_3dfe998e_4_k_cu_dcf507c0_159534cuda3std3__45__cpo3endE,(_ZN40_INTERNAL_3dfe998e_4_k_cu_dcf507c0_159534cuda3std3__419piecewise_constructE - _ZN40_INTERNAL_3dfe998e_4_k_cu_dcf507c0_159534cuda3std3__45__cpo3endE)
_ZN40_INTERNAL_3dfe998e_4_k_cu_dcf507c0_159534cuda3std3__45__cpo3endE:
	.zero		1
	.type		_ZN40_INTERNAL_3dfe998e_4_k_cu_dcf507c0_159534cuda3std3__419piecewise_constructE,@object
	.size		_ZN40_INTERNAL_3dfe998e_4_k_cu_dcf507c0_159534cuda3std3__419piecewise_constructE,(_ZN40_INTERNAL_3dfe998e_4_k_cu_dcf507c0_159534cuda3std3__45__cpo4cendE - _ZN40_INTERNAL_3dfe998e_4_k_cu_dcf507c0_159534cuda3std3__419piecewise_constructE)
_ZN40_INTERNAL_3dfe998e_4_k_cu_dcf507c0_159534cuda3std3__419piecewise_constructE:
	.zero		1
	.type		_ZN40_INTERNAL_3dfe998e_4_k_cu_dcf507c0_159534cuda3std3__45__cpo4cendE,@object
	.size		_ZN40_INTERNAL_3dfe998e_4_k_cu_dcf507c0_159534cuda3std3__45__cpo4cendE,(_ZN40_INTERNAL_3dfe998e_4_k_cu_dcf507c0_159534cuda3std6ranges3__45__cpo4swapE - _ZN40_INTERNAL_3dfe998e_4_k_cu_dcf507c0_159534cuda3std3__45__cpo4cendE)
_ZN40_INTERNAL_3dfe998e_4_k_cu_dcf507c0_159534cuda3std3__45__cpo4cendE:
	.zero		1
	.type		_ZN40_INTERNAL_3dfe998e_4_k_cu_dcf507c0_159534cuda3std6ranges3__45__cpo4swapE,@object
	.size		_ZN40_INTERNAL_3dfe998e_4_k_cu_dcf507c0_159534cuda3std6ranges3__45__cpo4swapE,(.L_8 - _ZN40_INTERNAL_3dfe998e_4_k_cu_dcf507c0_159534cuda3std6ranges3__45__cpo4swapE)
_ZN40_INTERNAL_3dfe998e_4_k_cu_dcf507c0_159534cuda3std6ranges3__45__cpo4swapE:
	.zero		1
.L_8:


//--------------------- .nv.constant0._ZN7cutlass13device_kernelINS_4gemm6kernel13GemmUniversalIN4cute5tupleIJiiiiEEENS1_10collective13CollectiveMmaINS1_34MainloopSm90TmaGmmaWarpSpecializedILi10ENS5_IJNS4_1CILi1EEESB_SB_EEENS1_35KernelTmaWarpSpecializedCooperativeEEENS5_IJNSA_ILi192EEENSA_ILi160EEENSA_ILi64EEEEEEaNS5_IJlSB_lEEEaSJ_NS4_8TiledMMAINS4_8MMA_AtomIJNS4_4SM904GMMA26MMA_64x32x32_S32S8S8_SS_TNEEEENS4_6LayoutINS5_IJNSA_ILi2EEESB_SB_EEENS5_IJSB_NSA_ILi0EEEST_EEEEENS5_IJNS4_10UnderscoreESW_SW_EEEEENS4_13SM90_TMA_LOADENS4_14ComposedLayoutINS4_7SwizzleILi2ELi4ELi3EEENS4_18smem_ptr_flag_bitsILi8EEENSQ_INS5_IJNSA_ILi8EEESH_EEENS5_IJSH_SB_EEEEEEEvNS4_8identityESZ_S19_vS1A_EENS_8epilogue10collective6detail29Sm90TmaWarpSpecializedAdapterINS1D_15DefaultEpilogueIaSJ_SJ_NS1C_6thread17LinearCombinationIaLi1EiiLNS1H_9ScaleType4KindE0ELNS_15FloatRoundStyleE2EaEENS1_15EpilogueDefaultEEEEEvvEEEEvNT_6ParamsE --------------------------
	.section	.nv.constant0._ZN7cutlass13device_kernelINS_4gemm6kernel13GemmUniversalIN4cute5tupleIJiiiiEEENS1_10collective13CollectiveMmaINS1_34MainloopSm90TmaGmmaWarpSpecializedILi10ENS5_IJNS4_1CILi1EEESB_SB_EEENS1_35KernelTmaWarpSpecializedCooperativeEEENS5_IJNSA_ILi192EEENSA_ILi160EEENSA_ILi64EEEEEEaNS5_IJlSB_lEEEaSJ_NS4_8TiledMMAINS4_8MMA_AtomIJNS4_4SM904GMMA26MMA_64x32x32_S32S8S8_SS_TNEEEENS4_6LayoutINS5_IJNSA_ILi2EEESB_SB_EEENS5_IJSB_NSA_ILi0EEEST_EEEEENS5_IJNS4_10UnderscoreESW_SW_EEEEENS4_13SM90_TMA_LOADENS4_14ComposedLayoutINS4_7SwizzleILi2ELi4ELi3EEENS4_18smem_ptr_flag_bitsILi8EEENSQ_INS5_IJNSA_ILi8EEESH_EEENS5_IJSH_SB_EEEEEEEvNS4_8identityESZ_S19_vS1A_EENS_8epilogue10collective6detail29Sm90TmaWarpSpecializedAdapterINS1D_15DefaultEpilogueIaSJ_SJ_NS1C_6thread17LinearCombinationIaLi1EiiLNS1H_9ScaleType4KindE0ELNS_15FloatRoundStyleE2EaEENS1_15EpilogueDefaultEEEEEvvEEEEvNT_6ParamsE,"a",@progbits
	.sectionflags	@""
	.align	4
.nv.constant0._ZN7cutlass13device_kernelINS_4gemm6kernel13GemmUniversalIN4cute5tupleIJiiiiEEENS1_10collective13CollectiveMmaINS1_34MainloopSm90TmaGmmaWarpSpecializedILi10ENS5_IJNS4_1CILi1EEESB_SB_EEENS1_35KernelTmaWarpSpecializedCooperativeEEENS5_IJNSA_ILi192EEENSA_ILi160EEENSA_ILi64EEEEEEaNS5_IJlSB_lEEEaSJ_NS4_8TiledMMAINS4_8MMA_AtomIJNS4_4SM904GMMA26MMA_64x32x32_S32S8S8_SS_TNEEEENS4_6LayoutINS5_IJNSA_ILi2EEESB_SB_EEENS5_IJSB_NSA_ILi0EEEST_EEEEENS5_IJNS4_10UnderscoreESW_SW_EEEEENS4_13SM90_TMA_LOADENS4_14ComposedLayoutINS4_7SwizzleILi2ELi4ELi3EEENS4_18smem_ptr_flag_bitsILi8EEENSQ_INS5_IJNSA_ILi8EEESH_EEENS5_IJSH_SB_EEEEEEEvNS4_8identityESZ_S19_vS1A_EENS_8epilogue10collective6detail29Sm90TmaWarpSpecializedAdapterINS1D_15DefaultEpilogueIaSJ_SJ_NS1C_6thread17LinearCombinationIaLi1EiiLNS1H_9ScaleType4KindE0ELNS_15FloatRoundStyleE2EaEENS1_15EpilogueDefaultEEEEEvvEEEEvNT_6ParamsE:
	.zero		1664


//--------------------- SYMBOLS --------------------------

	.type		.nv.reservedSmem.offset0,@object
	.size		.nv.reservedSmem.offset0,0x4
	.type		__assertfail,@function
